	.headerflags	@"EF_CUDA_TEXMODE_UNIFIED EF_CUDA_64BIT_ADDRESS EF_CUDA_SM86 EF_CUDA_VIRTUAL_SM(EF_CUDA_SM86)"
	.elftype	@"ET_EXEC"


//--------------------- .nv.info                  --------------------------
	.section	.nv.info,"",@"SHT_CUDA_INFO"
	.align	4


	//----- nvinfo : EIATTR_REGCOUNT
	.align		4
        /*0000*/ 	.byte	0x04, 0x2f
        /*0002*/ 	.short	(.L_1 - .L_0)
	.align		4
.L_0:
        /*0004*/ 	.word	index@(chunk_scaled_dot_kkt_fwd_kernel)
        /*0008*/ 	.word	0x00000048


	//----- nvinfo : EIATTR_MAX_STACK_SIZE
	.align		4
.L_1:
        /*000c*/ 	.byte	0x04, 0x23
        /*000e*/ 	.short	(.L_3 - .L_2)
	.align		4
.L_2:
        /*0010*/ 	.word	index@(chunk_scaled_dot_kkt_fwd_kernel)
        /*0014*/ 	.word	0x00000000


	//----- nvinfo : EIATTR_MIN_STACK_SIZE
	.align		4
.L_3:
        /*0018*/ 	.byte	0x04, 0x12
        /*001a*/ 	.short	(.L_5 - .L_4)
	.align		4
.L_4:
        /*001c*/ 	.word	index@(chunk_scaled_dot_kkt_fwd_kernel)
        /*0020*/ 	.word	0x00000000


	//----- nvinfo : EIATTR_FRAME_SIZE
	.align		4
.L_5:
        /*0024*/ 	.byte	0x04, 0x11
        /*0026*/ 	.short	(.L_7 - .L_6)
	.align		4
.L_6:
        /*0028*/ 	.word	index@(chunk_scaled_dot_kkt_fwd_kernel)
        /*002c*/ 	.word	0x00000000
.L_7:


//--------------------- .nv.info.chunk_scaled_dot_kkt_fwd_kernel --------------------------
	.section	.nv.info.chunk_scaled_dot_kkt_fwd_kernel,"",@"SHT_CUDA_INFO"
	.align	4


	//----- nvinfo : EIATTR_CUDA_API_VERSION
	.align		4
        /*0000*/ 	.byte	0x04, 0x37
        /*0002*/ 	.short	(.L_9 - .L_8)
.L_8:
        /*0004*/ 	.word	0x0000007b


	//----- nvinfo : EIATTR_SW2861232_WAR
	.align		4
.L_9:
        /*0008*/ 	.byte	0x01, 0x35
	.zero		2


	//----- nvinfo : EIATTR_PARAM_CBANK
	.align		4
        /*000c*/ 	.byte	0x04, 0x0a
        /*000e*/ 	.short	(.L_11 - .L_10)
	.align		4
.L_10:
        /*0010*/ 	.word	index@(.nv.constant0.chunk_scaled_dot_kkt_fwd_kernel)
        /*0014*/ 	.short	0x0160
        /*0016*/ 	.short	0x002c


	//----- nvinfo : EIATTR_CBANK_PARAM_SIZE
	.align		4
.L_11:
        /*0018*/ 	.byte	0x03, 0x19
        /*001a*/ 	.short	0x002c


	//----- nvinfo : EIATTR_KPARAM_INFO
	.align		4
        /*001c*/ 	.byte	0x04, 0x17
        /*001e*/ 	.short	(.L_13 - .L_12)
.L_12:
        /*0020*/ 	.word	0x00000000
        /*0024*/ 	.short	0x0005
        /*0026*/ 	.short	0x0028
        /*0028*/ 	.byte	0x00, 0xf0, 0x11, 0x00


	//----- nvinfo : EIATTR_KPARAM_INFO
	.align		4
.L_13:
        /*002c*/ 	.byte	0x04, 0x17
        /*002e*/ 	.short	(.L_15 - .L_14)
.L_14:
        /*0030*/ 	.word	0x00000000
        /*0034*/ 	.short	0x0004
        /*0036*/ 	.short	0x0020
        /*0038*/ 	.byte	0x00, 0xf0, 0x21, 0x00


	//----- nvinfo : EIATTR_KPARAM_INFO
	.align		4
.L_15:
        /*003c*/ 	.byte	0x04, 0x17
        /*003e*/ 	.short	(.L_17 - .L_16)
.L_16:
        /*0040*/ 	.word	0x00000000
        /*0044*/ 	.short	0x0003
        /*0046*/ 	.short	0x0018
        /*0048*/ 	.byte	0x00, 0xf0, 0x21, 0x00


	//----- nvinfo : EIATTR_KPARAM_INFO
	.align		4
.L_17:
        /*004c*/ 	.byte	0x04, 0x17
        /*004e*/ 	.short	(.L_19 - .L_18)
.L_18:
        /*0050*/ 	.word	0x00000000
        /*0054*/ 	.short	0x0002
        /*0056*/ 	.short	0x0010
        /*0058*/ 	.byte	0x00, 0xf0, 0x21, 0x00


	//----- nvinfo : EIATTR_KPARAM_INFO
	.align		4
.L_19:
        /*005c*/ 	.byte	0x04, 0x17
        /*005e*/ 	.short	(.L_21 - .L_20)
.L_20:
        /*0060*/ 	.word	0x00000000
        /*0064*/ 	.short	0x0001
        /*0066*/ 	.short	0x0008
        /*0068*/ 	.byte	0x00, 0xf0, 0x21, 0x00


	//----- nvinfo : EIATTR_KPARAM_INFO
	.align		4
.L_21:
        /*006c*/ 	.byte	0x04, 0x17
        /*006e*/ 	.short	(.L_23 - .L_22)
.L_22:
        /*0070*/ 	.word	0x00000000
        /*0074*/ 	.short	0x0000
        /*0076*/ 	.short	0x0000
        /*0078*/ 	.byte	0x00, 0xf0, 0x21, 0x00


	//----- nvinfo : EIATTR_MAXREG_COUNT
	.align		4
.L_23:
        /*007c*/ 	.byte	0x03, 0x1b
        /*007e*/ 	.short	0x00ff


	//----- nvinfo : EIATTR_EXIT_INSTR_OFFSETS
	.align		4
        /*0080*/ 	.byte	0x04, 0x1c
        /*0082*/ 	.short	(.L_25 - .L_24)


	//   ....[0]....
.L_24:
        /*0084*/ 	.word	0x000024d0


	//   ....[1]....
        /*0088*/ 	.word	0x00002500


	//----- nvinfo : EIATTR_MAX_THREADS
	.align		4
.L_25:
        /*008c*/ 	.byte	0x04, 0x05
        /*008e*/ 	.short	(.L_27 - .L_26)
.L_26:
        /*0090*/ 	.word	0x00000080
        /*0094*/ 	.word	0x00000001
        /*0098*/ 	.word	0x00000001
.L_27:


//--------------------- .nv.rel.action            --------------------------
	.section	.nv.rel.action,"",@"SHT_CUDA_RELOCINFO"
	.align	8
	.sectionentsize	8
        /*0000*/ 	.byte	0x73, 0x00, 0x00, 0x00, 0x00, 0x00, 0x00, 0x00, 0x00, 0x00, 0x00, 0x11, 0x25, 0x00, 0x05, 0x36


//--------------------- .nv.constant0.chunk_scaled_dot_kkt_fwd_kernel --------------------------
	.section	.nv.constant0.chunk_scaled_dot_kkt_fwd_kernel,"a",@progbits
	.align	4
.nv.constant0.chunk_scaled_dot_kkt_fwd_kernel:
	.zero		396


//--------------------- .text.chunk_scaled_dot_kkt_fwd_kernel --------------------------
	.section	.text.chunk_scaled_dot_kkt_fwd_kernel,"ax",@progbits
	.sectionflags	@"SHF_BARRIERS=1"
	.sectioninfo	@"SHI_REGISTERS=72"
	.align	128
        .global         chunk_scaled_dot_kkt_fwd_kernel
        .type           chunk_scaled_dot_kkt_fwd_kernel,@function
        .size           chunk_scaled_dot_kkt_fwd_kernel,(.L_x_2 - chunk_scaled_dot_kkt_fwd_kernel)
        .other          chunk_scaled_dot_kkt_fwd_kernel,@"STO_CUDA_ENTRY STV_DEFAULT"
chunk_scaled_dot_kkt_fwd_kernel:
.text.chunk_scaled_dot_kkt_fwd_kernel:
[----:B------:R-:W-:-:S02]  /*0000*/  IMAD.MOV.U32 R1, RZ, RZ, c[0x0][0x28] ;  /* 0x00000a00ff017624 */ /* 0x000fc400078e00ff */
[----:B------:R-:W1:Y:S01]  /*0010*/  S2R R2, SR_CTAID.X ;  /* 0x0000000000027919 */ /* 0x000e620000002500 */
[----:B------:R-:W-:Y:S01]  /*0020*/  IMAD.MOV.U32 R5, RZ, RZ, 0x4 ;  /* 0x00000004ff057424 */ /* 0x000fe200078e00ff */
[----:B------:R-:W-:Y:S01]  /*0030*/  ULDC.64 UR12, c[0x0][0x118] ;  /* 0x00004600000c7ab9 */ /* 0x000fe20000000a00 */
[----:B-1----:R-:W-:-:S04]  /*0040*/  IMAD.SHL.U32 R2, R2, 0x2, RZ ;  /* 0x0000000202027824 */ /* 0x002fc800078e00ff */
[----:B------:R-:W-:-:S05]  /*0050*/  IMAD.WIDE R2, R2, R5, c[0x0][0x180] ;  /* 0x0000600002027625 */ /* 0x000fca00078e0205 */
[----:B------:R-:W2:Y:S04]  /*0060*/  LDG.E R4, [R2.64] ;  /* 0x0000000c02047981 */ /* 0x000ea8000c1e1900 */
[----:B------:R-:W3:Y:S01]  /*0070*/  LDG.E R67, [R2.64+0x4] ;  /* 0x0000040c02437981 */ /* 0x000ee2000c1e1900 */
[----:B--2---:R-:W-:-:S05]  /*0080*/  IMAD.WIDE R4, R4, R5, c[0x0][0x178] ;  /* 0x00005e0004047625 */ /* 0x004fca00078e0205 */
[----:B------:R1:W2:Y:S04]  /*0090*/  LDG.E R7, [R4.64] ;  /* 0x0000000c04077981 */ /* 0x0002a8000c1e1900 */
[----:B------:R1:W2:Y:S04]  /*00a0*/  LDG.E R8, [R4.64+0x4] ;  /* 0x0000040c04087981 */ /* 0x0002a8000c1e1900 */
[----:B------:R-:W1:Y:S01]  /*00b0*/  S2R R42, SR_TID.X ;  /* 0x00000000002a7919 */ /* 0x000e620000002100 */
[----:B---3--:R-:W-:Y:S01]  /*00c0*/  IMAD.SHL.U32 R67, R67, 0x40, RZ ;  /* 0x0000004043437824 */ /* 0x008fe200078e00ff */
[----:B------:R-:W3:Y:S04]  /*00d0*/  S2UR UR8, SR_CTAID.Y ;  /* 0x00000000000879c3 */ /* 0x000ee80000002600 */
[----:B------:R-:W-:-:S02]  /*00e0*/  SHF.R.S32.HI R41, RZ, 0x1f, R67 ;  /* 0x0000001fff297819 */ /* 0x000fc40000011443 */
[----:B-1----:R-:W-:-:S04]  /*00f0*/  SHF.R.U32.HI R0, RZ, 0x3, R42 ;  /* 0x00000003ff007819 */ /* 0x002fc8000001162a */
[----:B------:R-:W-:-:S04]  /*0100*/  SGXT.U32 R0, R0, 0x4 ;  /* 0x000000040000781a */ /* 0x000fc80000000000 */
[----:B------:R-:W-:-:S04]  /*0110*/  LOP3.LUT R6, R67, R0, RZ, 0xfc, !PT ;  /* 0x0000000043067212 */ /* 0x000fc800078efcff */
[----:B------:R-:W-:-:S04]  /*0120*/  ISETP.GT.U32.AND P0, PT, R6, -0x1, PT ;  /* 0xffffffff0600780c */ /* 0x000fc80003f04070 */
[----:B------:R-:W-:Y:S01]  /*0130*/  ISETP.GT.AND.EX P0, PT, R41, -0x1, PT, P0 ;  /* 0xffffffff2900780c */ /* 0x000fe20003f04300 */
[----:B------:R-:W-:Y:S01]  /*0140*/  IMAD.SHL.U32 R63, R42, 0x8, RZ ;  /* 0x000000082a3f7824 */ /* 0x000fe200078e00ff */
[C-C-:B------:R-:W-:Y:S02]  /*0150*/  LOP3.LUT R14, R67.reuse, 0x10, R0.reuse, 0xfe, !PT ;  /* 0x00000010430e7812 */ /* 0x140fe400078efe00 */
[----:B------:R-:W-:Y:S02]  /*0160*/  LOP3.LUT R10, R67, 0x20, R0, 0xfe, !PT ;  /* 0x00000020430a7812 */ /* 0x000fe400078efe00 */
[----:B------:R-:W-:Y:S02]  /*0170*/  LOP3.LUT R5, R63, 0x38, R42, 0x48, !PT ;  /* 0x000000383f057812 */ /* 0x000fe400078e482a */
[----:B------:R-:W-:Y:S02]  /*0180*/  LOP3.LUT R3, R0, 0x20, RZ, 0xfc, !PT ;  /* 0x0000002000037812 */ /* 0x000fe400078efcff */
[----:B------:R-:W-:-:S02]  /*0190*/  ISETP.GT.U32.AND P3, PT, R10, -0x1, PT ;  /* 0xffffffff0a00780c */ /* 0x000fc40003f64070 */
[----:B------:R-:W-:Y:S01]  /*01a0*/  LOP3.LUT R20, R67, 0x30, R0, 0xfe, !PT ;  /* 0x0000003043147812 */ /* 0x000fe200078efe00 */
[----:B------:R-:W-:Y:S01]  /*01b0*/  IMAD R54, R3, 0x40, R5 ;  /* 0x0000004003367824 */ /* 0x000fe200078e0205 */
[----:B---3--:R-:W-:Y:S01]  /*01c0*/  USHF.R.S32.HI UR6, URZ, 0x1f, UR8 ;  /* 0x0000001f3f067899 */ /* 0x008fe20008011408 */
[----:B------:R-:W-:-:S03]  /*01d0*/  SHF.R.U32.HI R64, RZ, 0x2, R42 ;  /* 0x00000002ff407819 */ /* 0x000fc6000001162a */
[----:B------:R-:W-:Y:S01]  /*01e0*/  ULEA.HI UR6, UR6, UR8, URZ, 0x4 ;  /* 0x0000000806067291 */ /* 0x000fe2000f8f203f */
[----:B------:R-:W-:Y:S01]  /*01f0*/  LOP3.LUT R32, R64, 0x17, RZ, 0xc0, !PT ;  /* 0x0000001740207812 */ /* 0x000fe200078ec0ff */
[C-C-:B------:R-:W-:Y:S01]  /*0200*/  IMAD R56, R0.reuse, 0x40, R5.reuse ;  /* 0x0000004000387824 */ /* 0x140fe200078e0205 */
[----:B------:R-:W-:Y:S01]  /*0210*/  LOP3.LUT R4, R0, 0x30, RZ, 0xfc, !PT ;  /* 0x0000003000047812 */ /* 0x000fe200078efcff */
[----:B------:R-:W-:Y:S02]  /*0220*/  ULOP3.LUT UR6, UR6, 0xfffffff0, URZ, 0xc0, !UPT ;  /* 0xfffffff006067892 */ /* 0x000fe4000f8ec03f */
[----:B------:R-:W-:Y:S02]  /*0230*/  UMOV UR11, 0x2 ;  /* 0x00000002000b7882 */ /* 0x000fe40000000000 */
[----:B------:R-:W-:Y:S01]  /*0240*/  UIADD3 UR8, -UR6, UR8, URZ ;  /* 0x0000000806087290 */ /* 0x000fe2000fffe13f */
[----:B------:R-:W-:Y:S01]  /*0250*/  LOP3.LUT R24, R67, 0x8, R32, 0xfe, !PT ;  /* 0x0000000843187812 */ /* 0x000fe200078efe20 */
[----:B------:R-:W-:Y:S01]  /*0260*/  IMAD R52, R4, 0x40, R5 ;  /* 0x0000004004347824 */ /* 0x000fe200078e0205 */
[----:B------:R-:W-:Y:S01]  /*0270*/  SHF.L.U64.HI R4, R14, 0xb, R41 ;  /* 0x0000000b0e047819 */ /* 0x000fe20000010229 */
[----:B------:R-:W-:Y:S01]  /*0280*/  IMAD.SHL.U32 R40, R20, 0x800, RZ ;  /* 0x0000080014287824 */ /* 0x000fe200078e00ff */
[----:B------:R-:W-:-:S04]  /*0290*/  PRMT R58, RZ, 0x7610, R58 ;  /* 0x00007610ff3a7816 */ /* 0x000fc8000000003a */
[----:B------:R-:W-:Y:S02]  /*02a0*/  LOP3.LUT R18, R40, 0x38, R63, 0xf8, !PT ;  /* 0x0000003828127812 */ /* 0x000fe400078ef83f */
[----:B------:R-:W-:Y:S02]  /*02b0*/  LOP3.LUT R22, R67, 0x17, R64, 0xf8, !PT ;  /* 0x0000001743167812 */ /* 0x000fe400078ef840 */
[----:B------:R-:W-:Y:S01]  /*02c0*/  PRMT R59, RZ, 0x7610, R59 ;  /* 0x00007610ff3b7816 */ /* 0x000fe2000000003b */
[----:B------:R-:W-:Y:S01]  /*02d0*/  IMAD.SHL.U32 R56, R56, 0x2, RZ ;  /* 0x0000000238387824 */ /* 0x000fe200078e00ff */
[----:B------:R-:W-:Y:S01]  /*02e0*/  PRMT R60, RZ, 0x7610, R60 ;  /* 0x00007610ff3c7816 */ /* 0x000fe2000000003c */
[----:B------:R-:W-:Y:S01]  /*02f0*/  IMAD.SHL.U32 R54, R54, 0x2, RZ ;  /* 0x0000000236367824 */ /* 0x000fe200078e00ff */
[----:B------:R-:W-:Y:S01]  /*0300*/  PRMT R57, RZ, 0x7610, R57 ;  /* 0x00007610ff397816 */ /* 0x000fe20000000039 */
[----:B------:R-:W-:Y:S01]  /*0310*/  IMAD.SHL.U32 R52, R52, 0x2, RZ ;  /* 0x0000000234347824 */ /* 0x000fe200078e00ff */
[----:B------:R-:W-:-:S02]  /*0320*/  SHF.R.U32.HI R65, RZ, 0x5, R42 ;  /* 0x00000005ff417819 */ /* 0x000fc4000001162a */
[----:B------:R-:W-:Y:S02]  /*0330*/  LOP3.LUT R25, R42, 0x17, RZ, 0xc0, !PT ;  /* 0x000000172a197812 */ /* 0x000fe400078ec0ff */
[----:B------:R-:W-:Y:S02]  /*0340*/  SHF.R.U32.HI R53, RZ, 0x4, R42 ;  /* 0x00000004ff357819 */ /* 0x000fe4000001162a */
[----:B------:R-:W-:Y:S02]  /*0350*/  LOP3.LUT R25, R25, 0x8, R64, 0xf8, !PT ;  /* 0x0000000819197812 */ /* 0x000fe400078ef840 */
[----:B------:R-:W-:-:S03]  /*0360*/  SGXT.U32 R53, R53, 0x1 ;  /* 0x000000013535781a */ /* 0x000fc60000000000 */
[----:B------:R-:W-:Y:S01]  /*0370*/  IMAD.SHL.U32 R25, R25, 0x40, RZ ;  /* 0x0000004019197824 */ /* 0x000fe200078e00ff */
[----:B------:R-:W-:Y:S01]  /*0380*/  CS2R R26, SRZ ;  /* 0x00000000001a7805 */ /* 0x000fe2000001ff00 */
[----:B------:R-:W-:Y:S01]  /*0390*/  IMAD.MOV.U32 R43, RZ, RZ, RZ ;  /* 0x000000ffff2b7224 */ /* 0x000fe200078e00ff */
[----:B------:R-:W-:Y:S01]  /*03a0*/  CS2R R28, SRZ ;  /* 0x00000000001c7805 */ /* 0x000fe2000001ff00 */
[----:B------:R-:W-:Y:S01]  /*03b0*/  CS2R R30, SRZ ;  /* 0x00000000001e7805 */ /* 0x000fe2000001ff00 */
[----:B--2---:R-:W1:Y:S08]  /*03c0*/  R2UR UR7, R7 ;  /* 0x00000000070773c2 */ /* 0x004e7000000e0000 */
[----:B------:R-:W1:Y:S02]  /*03d0*/  R2UR UR4, R8 ;  /* 0x00000000080473c2 */ /* 0x000e6400000e0000 */
[----:B-1----:R-:W-:-:S04]  /*03e0*/  UIADD3 UR9, -UR7, UR4, URZ ;  /* 0x0000000407097290 */ /* 0x002fc8000fffe13f */
[----:B------:R-:W-:Y:S02]  /*03f0*/  USHF.R.S32.HI UR14, URZ, 0x1f, UR9 ;  /* 0x0000001f3f0e7899 */ /* 0x000fe40008011409 */
[----:B------:R-:W-:-:S04]  /*0400*/  ISETP.GE.U32.AND P1, PT, R6, UR9, PT ;  /* 0x0000000906007c0c */ /* 0x000fc8000bf26070 */
[----:B------:R-:W-:-:S04]  /*0410*/  ISETP.GE.AND.EX P1, PT, R41, UR14, PT, P1 ;  /* 0x0000000e29007c0c */ /* 0x000fc8000bf26310 */
[----:B------:R-:W-:-:S04]  /*0420*/  SEL R2, RZ, 0x10, P1 ;  /* 0x00000010ff027807 */ /* 0x000fc80000800000 */
[----:B------:R-:W-:Y:S02]  /*0430*/  SEL R2, R2, RZ, P0 ;  /* 0x000000ff02027207 */ /* 0x000fe40000000000 */
[----:B------:R-:W-:Y:S02]  /*0440*/  ISETP.GE.U32.AND P0, PT, R14, UR9, PT ;  /* 0x000000090e007c0c */ /* 0x000fe4000bf06070 */
[----:B------:R-:W-:Y:S02]  /*0450*/  ISETP.NE.U32.AND P6, PT, R2, RZ, PT ;  /* 0x000000ff0200720c */ /* 0x000fe40003fc5070 */
[----:B------:R-:W-:Y:S02]  /*0460*/  LOP3.LUT R2, R0, 0x10, RZ, 0xfc, !PT ;  /* 0x0000001000027812 */ /* 0x000fe400078efcff */
[----:B------:R-:W-:Y:S02]  /*0470*/  ISETP.GT.U32.AND P1, PT, R14, -0x1, PT ;  /* 0xffffffff0e00780c */ /* 0x000fe40003f24070 */
[----:B------:R-:W-:-:S02]  /*0480*/  ISETP.GE.U32.AND P2, PT, R10, UR9, PT ;  /* 0x000000090a007c0c */ /* 0x000fc4000bf46070 */
[C---:B------:R-:W-:Y:S01]  /*0490*/  ISETP.GE.AND.EX P0, PT, R41.reuse, UR14, PT, P0 ;  /* 0x0000000e29007c0c */ /* 0x040fe2000bf06300 */
[----:B------:R-:W-:Y:S01]  /*04a0*/  IMAD R55, R2, 0x40, R5 ;  /* 0x0000004002377824 */ /* 0x000fe200078e0205 */
[C---:B------:R-:W-:Y:S02]  /*04b0*/  ISETP.GT.AND.EX P1, PT, R41.reuse, -0x1, PT, P1 ;  /* 0xffffffff2900780c */ /* 0x040fe40003f24310 */
[C---:B------:R-:W-:Y:S02]  /*04c0*/  ISETP.GE.AND.EX P2, PT, R41.reuse, UR14, PT, P2 ;  /* 0x0000000e29007c0c */ /* 0x040fe4000bf46320 */
[----:B------:R-:W-:Y:S02]  /*04d0*/  SEL R2, RZ, 0x10, P0 ;  /* 0x00000010ff027807 */ /* 0x000fe40000000000 */
[----:B------:R-:W-:Y:S02]  /*04e0*/  ISETP.GT.AND.EX P0, PT, R41, -0x1, PT, P3 ;  /* 0xffffffff2900780c */ /* 0x000fe40003f04330 */
[----:B------:R-:W-:-:S02]  /*04f0*/  SEL R3, RZ, 0x10, P2 ;  /* 0x00000010ff037807 */ /* 0x000fc40001000000 */
[----:B------:R-:W-:Y:S02]  /*0500*/  SEL R2, R2, RZ, P1 ;  /* 0x000000ff02027207 */ /* 0x000fe40000800000 */
[C---:B------:R-:W-:Y:S02]  /*0510*/  ISETP.GE.U32.AND P1, PT, R20.reuse, UR9, PT ;  /* 0x0000000914007c0c */ /* 0x040fe4000bf26070 */
[----:B------:R-:W-:Y:S02]  /*0520*/  SEL R3, R3, RZ, P0 ;  /* 0x000000ff03037207 */ /* 0x000fe40000000000 */
[----:B------:R-:W-:Y:S02]  /*0530*/  ISETP.GT.U32.AND P0, PT, R20, -0x1, PT ;  /* 0xffffffff1400780c */ /* 0x000fe40003f04070 */
[C---:B------:R-:W-:Y:S01]  /*0540*/  ISETP.GE.AND.EX P1, PT, R41.reuse, UR14, PT, P1 ;  /* 0x0000000e29007c0c */ /* 0x040fe2000bf26310 */
[----:B------:R-:W-:Y:S01]  /*0550*/  USHF.L.U32 UR10, UR7, 0x4, URZ ;  /* 0x00000004070a7899 */ /* 0x000fe2000800063f */
[----:B------:R-:W-:Y:S01]  /*0560*/  ISETP.NE.U32.AND P5, PT, R2, RZ, PT ;  /* 0x000000ff0200720c */ /* 0x000fe20003fa5070 */
[----:B------:R-:W-:Y:S01]  /*0570*/  ULDC.64 UR4, c[0x0][0x168] ;  /* 0x00005a0000047ab9 */ /* 0x000fe20000000a00 */
[----:B------:R-:W-:-:S02]  /*0580*/  ISETP.GT.AND.EX P0, PT, R41, -0x1, PT, P0 ;  /* 0xffffffff2900780c */ /* 0x000fc40003f04300 */
[----:B------:R-:W-:Y:S02]  /*0590*/  SEL R0, RZ, 0x10, P1 ;  /* 0x00000010ff007807 */ /* 0x000fe40000800000 */
[----:B------:R-:W-:Y:S01]  /*05a0*/  LOP3.LUT R2, R67, 0x20, R32, 0xfe, !PT ;  /* 0x0000002043027812 */ /* 0x000fe200078efe20 */
[----:B------:R-:W-:Y:S01]  /*05b0*/  UIMAD.WIDE UR4, UR10, UR11, UR4 ;  /* 0x0000000b0a0472a5 */ /* 0x000fe2000f8e0204 */
[----:B------:R-:W-:Y:S02]  /*05c0*/  SEL R0, R0, RZ, P0 ;  /* 0x000000ff00007207 */ /* 0x000fe40000000000 */
[C---:B------:R-:W-:Y:S01]  /*05d0*/  ISETP.GE.U32.AND P0, PT, R2.reuse, UR9, PT ;  /* 0x0000000902007c0c */ /* 0x040fe2000bf06070 */
[----:B------:R-:W-:Y:S01]  /*05e0*/  UIMAD.WIDE UR4, UR8, 0x2, UR4 ;  /* 0x00000002080478a5 */ /* 0x000fe2000f8e0204 */
[----:B------:R-:W-:Y:S01]  /*05f0*/  ISETP.GT.U32.AND P1, PT, R2, -0x1, PT ;  /* 0xffffffff0200780c */ /* 0x000fe20003f24070 */
[----:B------:R-:W-:Y:S01]  /*0600*/  UIADD3 UR8, UR8, UR10, URZ ;  /* 0x0000000a08087290 */ /* 0x000fe2000fffe03f */
[----:B------:R-:W-:-:S02]  /*0610*/  ISETP.GE.AND.EX P0, PT, R41, UR14, PT, P0 ;  /* 0x0000000e29007c0c */ /* 0x000fc4000bf06300 */
[----:B------:R-:W-:Y:S01]  /*0620*/  ISETP.NE.U32.AND P3, PT, R0, RZ, PT ;  /* 0x000000ff0000720c */ /* 0x000fe20003f65070 */
[----:B------:R-:W-:Y:S01]  /*0630*/  USHF.L.U32 UR10, UR8, 0x7, URZ ;  /* 0x00000007080a7899 */ /* 0x000fe2000800063f */
[----:B------:R-:W-:Y:S01]  /*0640*/  LEA R16, P2, R2, UR4, 0x5 ;  /* 0x0000000402107c11 */ /* 0x000fe2000f8428ff */
[----:B------:R-:W-:Y:S01]  /*0650*/  IMAD.SHL.U32 R0, R6, 0x800, RZ ;  /* 0x0000080006007824 */ /* 0x000fe200078e00ff */
[----:B------:R-:W-:Y:S01]  /*0660*/  ISETP.GT.AND.EX P1, PT, R41, -0x1, !P0, P1 ;  /* 0xffffffff2900780c */ /* 0x000fe20004724310 */
[----:B------:R-:W-:Y:S01]  /*0670*/  ULDC.64 UR6, c[0x0][0x160] ;  /* 0x0000580000067ab9 */ /* 0x000fe20000000a00 */
[----:B------:R-:W-:Y:S01]  /*0680*/  ISETP.GE.U32.AND P0, PT, R24, UR9, PT ;  /* 0x0000000918007c0c */ /* 0x000fe2000bf06070 */
[----:B------:R-:W-:Y:S01]  /*0690*/  UIMAD.WIDE UR6, UR10, UR11, UR6 ;  /* 0x0000000b0a0672a5 */ /* 0x000fe2000f8e0206 */
[----:B------:R-:W-:Y:S01]  /*06a0*/  LEA.HI.X R17, R2, UR5, R41, 0x5, P2 ;  /* 0x0000000502117c11 */ /* 0x000fe200090f2c29 */
[----:B------:R-:W-:-:S05]  /*06b0*/  IMAD.SHL.U32 R2, R14, 0x800, RZ ;  /* 0x000008000e027824 */ /* 0x000fca00078e00ff */
[--C-:B------:R-:W-:Y:S02]  /*06c0*/  LOP3.LUT R7, R2, 0x38, R63.reuse, 0xf8, !PT ;  /* 0x0000003802077812 */ /* 0x100fe400078ef83f */
[----:B------:R-:W-:Y:S01]  /*06d0*/  ISETP.GT.U32.AND P2, PT, R24, -0x1, PT ;  /* 0xffffffff1800780c */ /* 0x000fe20003f44070 */
[----:B------:R1:W4:Y:S01]  /*06e0*/  @P1 LDG.E.U16 R58, [R16.64] ;  /* 0x0000000c103a1981 */ /* 0x000322000c1e1500 */
[----:B------:R-:W-:Y:S02]  /*06f0*/  ISETP.GE.AND.EX P0, PT, R41, UR14, PT, P0 ;  /* 0x0000000e29007c0c */ /* 0x000fe4000bf06300 */
[----:B------:R-:W-:Y:S02]  /*0700*/  LOP3.LUT R8, R0, 0x38, R63, 0xf8, !PT ;  /* 0x0000003800087812 */ /* 0x000fe400078ef83f */
[----:B------:R-:W-:Y:S02]  /*0710*/  ISETP.NE.U32.AND P4, PT, R3, RZ, PT ;  /* 0x000000ff0300720c */ /* 0x000fe40003f85070 */
[----:B------:R-:W-:-:S02]  /*0720*/  ISETP.GT.AND.EX P0, PT, R41, -0x1, !P0, P2 ;  /* 0xffffffff2900780c */ /* 0x000fc40004704320 */
[----:B------:R-:W-:Y:S01]  /*0730*/  SHF.L.U64.HI R3, R6, 0xb, R41 ;  /* 0x0000000b06037819 */ /* 0x000fe20000010229 */
[----:B------:R-:W-:Y:S01]  /*0740*/  IMAD.SHL.U32 R6, R10, 0x800, RZ ;  /* 0x000008000a067824 */ /* 0x000fe200078e00ff */
[----:B------:R-:W-:-:S04]  /*0750*/  LEA R12, P2, R8, UR6, 0x1 ;  /* 0x00000006080c7c11 */ /* 0x000fc8000f8408ff */
[----:B------:R-:W-:Y:S02]  /*0760*/  LEA.HI.X R13, R8, UR7, R3, 0x1, P2 ;  /* 0x00000007080d7c11 */ /* 0x000fe400090f0c03 */
[----:B------:R-:W-:Y:S02]  /*0770*/  LEA R14, P2, R7, UR6, 0x1 ;  /* 0x00000006070e7c11 */ /* 0x000fe4000f8408ff */
[----:B------:R-:W-:Y:S02]  /*0780*/  LOP3.LUT R8, R6, 0x38, R63, 0xf8, !PT ;  /* 0x0000003806087812 */ /* 0x000fe400078ef83f */
[----:B------:R-:W-:Y:S01]  /*0790*/  SHF.L.U64.HI R5, R10, 0xb, R41 ;  /* 0x0000000b0a057819 */ /* 0x000fe20000010229 */
[----:B------:R-:W-:Y:S01]  /*07a0*/  IMAD.SHL.U32 R55, R55, 0x2, RZ ;  /* 0x0000000237377824 */ /* 0x000fe200078e00ff */
[----:B------:R-:W-:Y:S01]  /*07b0*/  LEA.HI.X R15, R7, UR7, R4, 0x1, P2 ;  /* 0x00000007070f7c11 */ /* 0x000fe200090f0c04 */
[----:B------:R2:W-:Y:S01]  /*07c0*/  LDGSTS.E.BYPASS.128 [R56], [R12.64], P6 ;  /* 0x000000000c387fae */ /* 0x0005e2000b101c4c */
[----:B------:R-:W-:-:S02]  /*07d0*/  LEA R10, P2, R8, UR6, 0x1 ;  /* 0x00000006080a7c11 */ /* 0x000fc4000f8408ff */
[----:B------:R-:W-:Y:S01]  /*07e0*/  SHF.L.U64.HI R7, R20, 0xb, R41 ;  /* 0x0000000b14077819 */ /* 0x000fe20000010229 */
[----:B------:R3:W-:Y:S01]  /*07f0*/  LDGSTS.E.BYPASS.128 [R55], [R14.64], P5 ;  /* 0x000000000e377fae */ /* 0x0007e2000a901c4c */
[----:B------:R-:W-:Y:S02]  /*0800*/  LEA.HI.X R11, R8, UR7, R5, 0x1, P2 ;  /* 0x00000007080b7c11 */ /* 0x000fe400090f0c05 */
[----:B------:R-:W-:Y:S02]  /*0810*/  LEA R8, P2, R18, UR6, 0x1 ;  /* 0x0000000612087c11 */ /* 0x000fe4000f8408ff */
[----:B------:R-:W-:Y:S01]  /*0820*/  ISETP.GE.U32.AND P1, PT, R22, UR9, PT ;  /* 0x0000000916007c0c */ /* 0x000fe2000bf26070 */
[----:B------:R1:W-:Y:S01]  /*0830*/  LDGSTS.E.BYPASS.128 [R54], [R10.64], P4 ;  /* 0x000000000a367fae */ /* 0x0003e2000a101c4c */
[----:B------:R-:W-:Y:S02]  /*0840*/  LEA.HI.X R9, R18, UR7, R7, 0x1, P2 ;  /* 0x0000000712097c11 */ /* 0x000fe400090f0c07 */
[----:B------:R-:W-:-:S02]  /*0850*/  LEA R20, P2, R24, UR4, 0x5 ;  /* 0x0000000418147c11 */ /* 0x000fc4000f8428ff */
[C---:B------:R-:W-:Y:S01]  /*0860*/  ISETP.GE.AND.EX P1, PT, R41.reuse, UR14, PT, P1 ;  /* 0x0000000e29007c0c */ /* 0x040fe2000bf26310 */
[----:B------:R1:W-:Y:S01]  /*0870*/  LDGSTS.E.BYPASS.128 [R52], [R8.64], P3 ;  /* 0x0000000008347fae */ /* 0x0003e20009901c4c */
[----:B------:R-:W-:Y:S02]  /*0880*/  LEA.HI.X R21, R24, UR5, R41, 0x5, P2 ;  /* 0x0000000518157c11 */ /* 0x000fe400090f2c29 */
[----:B------:R-:W-:Y:S01]  /*0890*/  ISETP.GT.U32.AND P2, PT, R22, -0x1, PT ;  /* 0xffffffff1600780c */ /* 0x000fe20003f44070 */
[----:B------:R-:W0:Y:S03]  /*08a0*/  LDGDEPBAR ;  /* 0x00000000000079af */ /* 0x000e260000000000 */
[----:B------:R-:W-:Y:S01]  /*08b0*/  ISETP.GT.AND.EX P1, PT, R41, -0x1, !P1, P2 ;  /* 0xffffffff2900780c */ /* 0x000fe20004f24320 */
[----:B------:R1:W4:Y:S01]  /*08c0*/  @P0 LDG.E.U16 R59, [R20.64] ;  /* 0x0000000c143b0981 */ /* 0x000322000c1e1500 */
[----:B------:R-:W-:-:S02]  /*08d0*/  LOP3.LUT R24, R67, 0x28, R32, 0xfe, !PT ;  /* 0x0000002843187812 */ /* 0x000fc400078efe20 */
[----:B------:R-:W-:Y:S02]  /*08e0*/  LEA R18, P0, R22, UR4, 0x5 ;  /* 0x0000000416127c11 */ /* 0x000fe4000f8028ff */
[----:B------:R-:W-:Y:S02]  /*08f0*/  ISETP.GE.U32.AND P2, PT, R24, UR9, PT ;  /* 0x0000000918007c0c */ /* 0x000fe4000bf46070 */
[----:B------:R-:W-:Y:S02]  /*0900*/  LEA.HI.X R19, R22, UR5, R41, 0x5, P0 ;  /* 0x0000000516137c11 */ /* 0x000fe400080f2c29 */
[----:B------:R-:W-:Y:S02]  /*0910*/  ISETP.GT.U32.AND P0, PT, R24, -0x1, PT ;  /* 0xffffffff1800780c */ /* 0x000fe40003f04070 */
[C---:B------:R-:W-:Y:S01]  /*0920*/  ISETP.GE.AND.EX P2, PT, R41.reuse, UR14, PT, P2 ;  /* 0x0000000e29007c0c */ /* 0x040fe2000bf46320 */
[----:B------:R2:W4:Y:S03]  /*0930*/  @P1 LDG.E.U16 R60, [R18.64] ;  /* 0x0000000c123c1981 */ /* 0x000526000c1e1500 */
[----:B------:R-:W-:-:S02]  /*0940*/  ISETP.GT.AND.EX P0, PT, R41, -0x1, !P2, P0 ;  /* 0xffffffff2900780c */ /* 0x000fc40005704300 */
[----:B-1----:R-:W-:-:S04]  /*0950*/  LEA R16, P2, R24, UR4, 0x5 ;  /* 0x0000000418107c11 */ /* 0x002fc8000f8428ff */
[----:B------:R-:W-:-:S07]  /*0960*/  LEA.HI.X R17, R24, UR5, R41, 0x5, P2 ;  /* 0x0000000518117c11 */ /* 0x000fce00090f2c29 */
[----:B------:R1:W4:Y:S04]  /*0970*/  @P0 LDG.E.U16 R57, [R16.64] ;  /* 0x0000000c10390981 */ /* 0x000328000c1e1500 */
[----:B------:R-:W-:Y:S06]  /*0980*/  BAR.SYNC 0x0 ;  /* 0x0000000000007b1d */ /* 0x000fec0000000000 */
[----:B------:R-:W-:Y:S01]  /*0990*/  @!PT LDS RZ, [RZ] ;  /* 0x00000000fffff984 */ /* 0x000fe20000000800 */
[----:B------:R-:W-:Y:S01]  /*09a0*/  @!PT LDS RZ, [RZ] ;  /* 0x00000000fffff984 */ /* 0x000fe20000000800 */
[----:B------:R-:W-:Y:S01]  /*09b0*/  @!PT LDS RZ, [RZ] ;  /* 0x00000000fffff984 */ /* 0x000fe20000000800 */
[----:B------:R1:W-:Y:S04]  /*09c0*/  LDGSTS.E.BYPASS.128 [R56+0x2000], [R12.64+0x80], P6 ;  /* 0x020000800c387fae */ /* 0x0003e8000b101c4c */
[----:B------:R3:W-:Y:S04]  /*09d0*/  LDGSTS.E.BYPASS.128 [R55+0x2000], [R14.64+0x80], P5 ;  /* 0x020000800e377fae */ /* 0x0007e8000a901c4c */
[----:B------:R1:W-:Y:S04]  /*09e0*/  LDGSTS.E.BYPASS.128 [R54+0x2000], [R10.64+0x80], P4 ;  /* 0x020000800a367fae */ /* 0x0003e8000a101c4c */
[----:B------:R1:W-:Y:S04]  /*09f0*/  LDGSTS.E.BYPASS.128 [R52+0x2000], [R8.64+0x80], P3 ;  /* 0x0200008008347fae */ /* 0x0003e80009901c4c */
[----:B------:R-:W0:Y:S01]  /*0a00*/  LDGDEPBAR ;  /* 0x00000000000079af */ /* 0x000e220000000000 */
[----:B------:R-:W-:-:S04]  /*0a10*/  SHF.R.U32.HI R21, RZ, 0x3, R42 ;  /* 0x00000003ff157819 */ /* 0x000fc8000001162a */
[----:B------:R-:W-:Y:S02]  /*0a20*/  SGXT.U32 R21, R21, 0x1 ;  /* 0x000000011515781a */ /* 0x000fe40000000000 */
[----:B------:R-:W-:Y:S02]  /*0a30*/  LOP3.LUT R20, R42, 0x7, RZ, 0xc0, !PT ;  /* 0x000000072a147812 */ /* 0x000fe400078ec0ff */
[C---:B------:R-:W-:Y:S02]  /*0a40*/  LOP3.LUT R23, R21.reuse, 0x2, R65, 0xf8, !PT ;  /* 0x0000000215177812 */ /* 0x040fe400078ef841 */
[C---:B--2---:R-:W-:Y:S02]  /*0a50*/  LOP3.LUT R19, R21.reuse, 0x2, RZ, 0xfc, !PT ;  /* 0x0000000215137812 */ /* 0x044fe400078efcff */
[----:B-1----:R-:W-:Y:S01]  /*0a60*/  LOP3.LUT R17, R21, 0x4, RZ, 0xfc, !PT ;  /* 0x0000000415117812 */ /* 0x002fe200078efcff */
[----:B------:R-:W-:Y:S01]  /*0a70*/  IMAD R20, R23, 0x8, R20 ;  /* 0x0000000817147824 */ /* 0x000fe200078e0214 */
[----:B------:R-:W-:-:S02]  /*0a80*/  LOP3.LUT R23, R21, 0x6, RZ, 0xfc, !PT ;  /* 0x0000000615177812 */ /* 0x000fc400078efcff */
[--C-:B------:R-:W-:Y:S02]  /*0a90*/  LOP3.LUT R21, R21, 0x7, R42.reuse, 0x78, !PT ;  /* 0x0000000715157812 */ /* 0x100fe400078e782a */
[--C-:B------:R-:W-:Y:S02]  /*0aa0*/  LOP3.LUT R19, R19, 0x7, R42.reuse, 0x78, !PT ;  /* 0x0000000713137812 */ /* 0x100fe400078e782a */
[----:B------:R-:W-:Y:S01]  /*0ab0*/  LOP3.LUT R17, R17, 0x7, R42, 0x78, !PT ;  /* 0x0000000711117812 */ /* 0x000fe200078e782a */
[----:B------:R-:W-:-:S04]  /*0ac0*/  DEPBAR.LE SB0, 0x1 ;  /* 0x000080400000791a */ /* 0x000fc80000000000 */
[----:B------:R-:W-:Y:S02]  /*0ad0*/  IMAD.SHL.U32 R16, R21, 0x8, RZ ;  /* 0x0000000815107824 */ /* 0x000fe400078e00ff */
[----:B------:R-:W-:Y:S01]  /*0ae0*/  IMAD.SHL.U32 R46, R19, 0x8, RZ ;  /* 0x00000008132e7824 */ /* 0x000fe200078e00ff */
[----:B------:R-:W-:Y:S01]  /*0af0*/  LOP3.LUT R19, R53, 0x4, RZ, 0xfc, !PT ;  /* 0x0000000435137812 */ /* 0x000fe200078efcff */
[----:B------:R-:W-:Y:S01]  /*0b00*/  IMAD.SHL.U32 R18, R17, 0x8, RZ ;  /* 0x0000000811127824 */ /* 0x000fe200078e00ff */
[C---:B------:R-:W-:Y:S02]  /*0b10*/  LOP3.LUT R17, R53.reuse, 0x2, RZ, 0xfc, !PT ;  /* 0x0000000235117812 */ /* 0x040fe400078efcff */
[C---:B------:R-:W-:Y:S02]  /*0b20*/  LOP3.LUT R21, R53.reuse, 0x6, RZ, 0xfc, !PT ;  /* 0x0000000635157812 */ /* 0x040fe400078efcff */
[----:B------:R-:W-:Y:S02]  /*0b30*/  LOP3.LUT R47, R16, R25, RZ, 0xfc, !PT ;  /* 0x00000019102f7212 */ /* 0x000fe400078efcff */
[----:B------:R-:W-:-:S02]  /*0b40*/  LOP3.LUT R16, R53, 0x7, R42, 0x78, !PT ;  /* 0x0000000735107812 */ /* 0x000fc400078e782a */
[--C-:B------:R-:W-:Y:S02]  /*0b50*/  LOP3.LUT R17, R17, 0x7, R42.reuse, 0x78, !PT ;  /* 0x0000000711117812 */ /* 0x100fe400078e782a */
[--C-:B------:R-:W-:Y:S02]  /*0b60*/  LOP3.LUT R19, R19, 0x7, R42.reuse, 0x78, !PT ;  /* 0x0000000713137812 */ /* 0x100fe400078e782a */
[--C-:B------:R-:W-:Y:S02]  /*0b70*/  LOP3.LUT R23, R23, 0x7, R42.reuse, 0x78, !PT ;  /* 0x0000000717177812 */ /* 0x100fe400078e782a */
[----:B------:R-:W-:Y:S01]  /*0b80*/  LOP3.LUT R21, R21, 0x7, R42, 0x78, !PT ;  /* 0x0000000715157812 */ /* 0x000fe200078e782a */
[----:B------:R-:W-:Y:S02]  /*0b90*/  IMAD.SHL.U32 R51, R16, 0x8, RZ ;  /* 0x0000000810337824 */ /* 0x000fe400078e00ff */
[----:B------:R-:W-:Y:S02]  /*0ba0*/  IMAD.SHL.U32 R48, R20, 0x40, RZ ;  /* 0x0000004014307824 */ /* 0x000fe400078e00ff */
[----:B------:R-:W-:-:S02]  /*0bb0*/  IMAD.SHL.U32 R17, R17, 0x8, RZ ;  /* 0x0000000811117824 */ /* 0x000fc400078e00ff */
[----:B------:R-:W-:Y:S02]  /*0bc0*/  IMAD.SHL.U32 R19, R19, 0x8, RZ ;  /* 0x0000000813137824 */ /* 0x000fe400078e00ff */
[----:B------:R-:W-:Y:S02]  /*0bd0*/  IMAD.SHL.U32 R44, R23, 0x8, RZ ;  /* 0x00000008172c7824 */ /* 0x000fe400078e00ff */
[----:B------:R-:W-:Y:S01]  /*0be0*/  IMAD.SHL.U32 R21, R21, 0x8, RZ ;  /* 0x0000000815157824 */ /* 0x000fe200078e00ff */
[-C--:B------:R-:W-:Y:S02]  /*0bf0*/  LOP3.LUT R51, R51, R48.reuse, RZ, 0xfc, !PT ;  /* 0x0000003033337212 */ /* 0x080fe400078efcff */
[-C--:B------:R-:W-:Y:S02]  /*0c00*/  LOP3.LUT R50, R17, R48.reuse, RZ, 0xfc, !PT ;  /* 0x0000003011327212 */ /* 0x080fe400078efcff */
[-C--:B------:R-:W-:Y:S01]  /*0c10*/  LOP3.LUT R49, R19, R48.reuse, RZ, 0xfc, !PT ;  /* 0x0000003013317212 */ /* 0x080fe200078efcff */
[----:B------:R-:W-:Y:S01]  /*0c20*/  CS2R R8, SRZ ;  /* 0x0000000000087805 */ /* 0x000fe2000001ff00 */
[-C--:B------:R-:W-:Y:S01]  /*0c30*/  LOP3.LUT R46, R46, R25.reuse, RZ, 0xfc, !PT ;  /* 0x000000192e2e7212 */ /* 0x080fe200078efcff */
[----:B------:R-:W-:Y:S01]  /*0c40*/  CS2R R10, SRZ ;  /* 0x00000000000a7805 */ /* 0x000fe2000001ff00 */
[-C--:B------:R-:W-:Y:S01]  /*0c50*/  LOP3.LUT R45, R18, R25.reuse, RZ, 0xfc, !PT ;  /* 0x00000019122d7212 */ /* 0x080fe200078efcff */
[----:B------:R-:W-:Y:S01]  /*0c60*/  CS2R R12, SRZ ;  /* 0x00000000000c7805 */ /* 0x000fe2000001ff00 */
[----:B------:R-:W-:Y:S01]  /*0c70*/  LOP3.LUT R44, R44, R25, RZ, 0xfc, !PT ;  /* 0x000000192c2c7212 */ /* 0x000fe200078efcff */
[----:B---3--:R-:W-:Y:S01]  /*0c80*/  CS2R R14, SRZ ;  /* 0x00000000000e7805 */ /* 0x008fe2000001ff00 */
[----:B------:R-:W-:Y:S01]  /*0c90*/  LOP3.LUT R48, R21, R48, RZ, 0xfc, !PT ;  /* 0x0000003015307212 */ /* 0x000fe200078efcff */
[----:B------:R-:W-:Y:S01]  /*0ca0*/  CS2R R24, SRZ ;  /* 0x0000000000187805 */ /* 0x000fe2000001ff00 */
[----:B------:R-:W-:Y:S01]  /*0cb0*/  CS2R R16, SRZ ;  /* 0x0000000000107805 */ /* 0x000fe2000001ff00 */
[----:B------:R-:W-:Y:S01]  /*0cc0*/  CS2R R18, SRZ ;  /* 0x0000000000127805 */ /* 0x000fe2000001ff00 */
[----:B------:R-:W-:Y:S01]  /*0cd0*/  CS2R R20, SRZ ;  /* 0x0000000000147805 */ /* 0x000fe2000001ff00 */
[----:B------:R-:W-:Y:S01]  /*0ce0*/  CS2R R22, SRZ ;  /* 0x0000000000167805 */ /* 0x000fe2000001ff00 */
[----:B------:R-:W-:-:S02]  /*0cf0*/  LOP3.LUT R66, R42, 0x1f, RZ, 0xc0, !PT ;  /* 0x0000001f2a427812 */ /* 0x000fc400078ec0ff */
[C---:B------:R-:W-:Y:S02]  /*0d00*/  LOP3.LUT R62, R32.reuse, 0x20, RZ, 0xfc, !PT ;  /* 0x00000020203e7812 */ /* 0x040fe400078efcff */
[----:B------:R-:W-:Y:S01]  /*0d10*/  LOP3.LUT R61, R32, 0x28, RZ, 0xfc, !PT ;  /* 0x00000028203d7812 */ /* 0x000fe200078efcff */
[----:B------:R-:W-:Y:S02]  /*0d20*/  UMOV UR10, 0x1 ;  /* 0x00000001000a7882 */ /* 0x000fe40000000000 */
[----:B------:R-:W-:Y:S02]  /*0d30*/  UMOV UR4, URZ ;  /* 0x0000003f00047c82 */ /* 0x000fe40008000000 */
[----:B------:R-:W-:Y:S02]  /*0d40*/  UPLOP3.LUT UP0, UPT, UPT, UPT, UPT, 0x80, 0x0 ;  /* 0x000000000000789c */ /* 0x000fe40003f0f070 */
[----:B------:R-:W-:Y:S01]  /*0d50*/  UMOV UR5, URZ ;  /* 0x0000003f00057c82 */ /* 0x000fe20008000000 */
[----:B------:R-:W-:Y:S06]  /*0d60*/  BAR.SYNC 0x0 ;  /* 0x0000000000007b1d */ /* 0x000fec0000000000 */
.L_x_0:
[----:B------:R-:W-:Y:S01]  /*0d70*/  LEA R68, R51, UR4, 0x1 ;  /* 0x0000000433447c11 */ /* 0x000fe2000f8e08ff */
[----:B------:R-:W-:Y:S01]  /*0d80*/  UIADD3 UR10, UR10, 0x1, URZ ;  /* 0x000000010a0a7890 */ /* 0x000fe2000fffe03f */
[----:B------:R-:W-:Y:S01]  /*0d90*/  LEA R69, R47, UR4, 0x1 ;  /* 0x000000042f457c11 */ /* 0x000fe2000f8e08ff */
[----:B------:R-:W-:Y:S01]  /*0da0*/  UIADD3 UR5, UR5, 0x1, URZ ;  /* 0x0000000105057890 */ /* 0x000fe2000fffe03f */
[----:B------:R-:W-:Y:S01]  /*0db0*/  LOP3.LUT R43, R43, 0x38, R63, 0xf8, !PT ;  /* 0x000000382b2b7812 */ /* 0x000fe200078ef83f */
[----:B------:R-:W-:Y:S01]  /*0dc0*/  LDSM.16.M88.4 R36, [R68] ;  /* 0x000000004424783b */ /* 0x000fe20000000200 */
[----:B------:R-:W-:-:S03]  /*0dd0*/  UISETP.GE.AND UP1, UPT, UR10, 0x2, UPT ;  /* 0x000000020a00788c */ /* 0x000fc6000bf26270 */
[----:B------:R-:W1:Y:S01]  /*0de0*/  LDSM.16.M88.4 R32, [R69] ;  /* 0x000000004520783b */ /* 0x000e620000000200 */
[----:B------:R-:W-:Y:S02]  /*0df0*/  USEL UR10, UR10, URZ, !UP1 ;  /* 0x0000003f0a0a7287 */ /* 0x000fe4000c800000 */
[----:B------:R-:W-:-:S04]  /*0e00*/  UISETP.GE.AND UP1, UPT, UR5, 0x2, UPT ;  /* 0x000000020500788c */ /* 0x000fc8000bf26270 */
[----:B------:R-:W-:Y:S01]  /*0e10*/  USEL UR5, UR5, URZ, !UP1 ;  /* 0x0000003f05057287 */ /* 0x000fe2000c800000 */
[C---:B-1----:R-:W5:Y:S08]  /*0e20*/  HMMA.16816.F32 R24, R36.reuse, R32, R24 ;  /* 0x000000202418723c */ /* 0x042f700000001818 */
[----:B------:R5:W5:Y:S02]  /*0e30*/  HMMA.16816.F32 R28, R36, R34, R28 ;  /* 0x00000022241c723c */ /* 0x000b64000000181c */
[----:B-----5:R1:W2:Y:S02]  /*0e40*/  LDSM.16.M88.4 R36, [R68+0x1000] ;  /* 0x001000004424783b */ /* 0x0202a40000000200 */
[----:B-1----:R-:W-:-:S04]  /*0e50*/  LEA R68, R46, UR4, 0x1 ;  /* 0x000000042e447c11 */ /* 0x002fc8000f8e08ff */
[C---:B--2---:R-:W5:Y:S08]  /*0e60*/  HMMA.16816.F32 R8, R36.reuse, R32, R8 ;  /* 0x000000202408723c */ /* 0x044f700000001808 */
[----:B------:R5:W5:Y:S02]  /*0e70*/  HMMA.16816.F32 R12, R36, R34, R12 ;  /* 0x00000022240c723c */ /* 0x000b64000000180c */
[----:B-----5:R1:W2:Y:S02]  /*0e80*/  LDSM.16.M88.4 R32, [R69+0x1000] ;  /* 0x001000004520783b */ /* 0x0202a40000000200 */
[----:B-1----:R-:W-:-:S04]  /*0e90*/  LEA R69, R50, UR4, 0x1 ;  /* 0x0000000432457c11 */ /* 0x002fc8000f8e08ff */
[C---:B--2---:R-:W5:Y:S08]  /*0ea0*/  HMMA.16816.F32 R16, R36.reuse, R32, R16 ;  /* 0x000000202410723c */ /* 0x044f700000001810 */
[----:B------:R5:W5:Y:S02]  /*0eb0*/  HMMA.16816.F32 R20, R36, R34, R20 ;  /* 0x000000222414723c */ /* 0x000b640000001814 */
[----:B-----5:R-:W-:Y:S04]  /*0ec0*/  LDSM.16.M88.4 R36, [R69] ;  /* 0x000000004524783b */ /* 0x020fe80000000200 */
[----:B------:R-:W1:Y:S02]  /*0ed0*/  LDSM.16.M88.4 R32, [R68] ;  /* 0x000000004420783b */ /* 0x000e640000000200 */
        /* <DEDUP_REMOVED lines=19> */
[----:B-1----:R-:W-:Y:S01]  /*1010*/  LEA R69, R48, UR4, 0x1 ;  /* 0x0000000430457c11 */ /* 0x002fe2000f8e08ff */
[----:B------:R-:W-:-:S03]  /*1020*/  USHF.L.U32 UR4, UR5, 0xd, URZ ;  /* 0x0000000d05047899 */ /* 0x000fc6000800063f */
[C---:B--2---:R-:W5:Y:S08]  /*1030*/  HMMA.16816.F32 R16, R36.reuse, R32, R16 ;  /* 0x000000202410723c */ /* 0x044f700000001810 */
[----:B------:R5:W5:Y:S02]  /*1040*/  HMMA.16816.F32 R20, R36, R34, R20 ;  /* 0x000000222414723c */ /* 0x000b640000001814 */
[----:B-----5:R-:W-:Y:S04]  /*1050*/  LDSM.16.M88.4 R36, [R69] ;  /* 0x000000004524783b */ /* 0x020fe80000000200 */
[----:B------:R-:W1:Y:S02]  /*1060*/  LDSM.16.M88.4 R32, [R68] ;  /* 0x000000004420783b */ /* 0x000e640000000200 */
[C---:B-1----:R-:W5:Y:S08]  /*1070*/  HMMA.16816.F32 R24, R36.reuse, R32, R24 ;  /* 0x000000202418723c */ /* 0x042f700000001818 */
[----:B------:R5:W5:Y:S02]  /*1080*/  HMMA.16816.F32 R28, R36, R34, R28 ;  /* 0x00000022241c723c */ /* 0x000b64000000181c */
[----:B-----5:R-:W1:Y:S06]  /*1090*/  LDSM.16.M88.4 R36, [R69+0x1000] ;  /* 0x001000004524783b */ /* 0x020e6c0000000200 */
[C---:B-1----:R-:W5:Y:S08]  /*10a0*/  HMMA.16816.F32 R8, R36.reuse, R32, R8 ;  /* 0x000000202408723c */ /* 0x042f700000001808 */
[C---:B------:R5:W5:Y:S02]  /*10b0*/  HMMA.16816.F32 R12, R36.reuse, R34, R12 ;  /* 0x00000022240c723c */ /* 0x040b64000000180c */
[----:B-----5:R-:W1:Y:S06]  /*10c0*/  LDSM.16.M88.4 R32, [R68+0x1000] ;  /* 0x001000004420783b */ /* 0x020e6c0000000200 */
[C---:B-1----:R5:W5:Y:S01]  /*10d0*/  HMMA.16816.F32 R16, R36.reuse, R32, R16 ;  /* 0x000000202410723c */ /* 0x042b620000001810 */
[----:B------:R-:W-:Y:S06]  /*10e0*/  BAR.SYNC 0x0 ;  /* 0x0000000000007b1d */ /* 0x000fec0000000000 */
[----:B-----5:R-:W-:Y:S01]  /*10f0*/  IADD3 R33, P0, R43, R0, RZ ;  /* 0x000000002b217210 */ /* 0x020fe20007f1e0ff */
[----:B------:R5:W5:Y:S07]  /*1100*/  HMMA.16816.F32 R20, R36, R34, R20 ;  /* 0x000000222414723c */ /* 0x000b6e0000001814 */
[----:B-----5:R-:W-:Y:S01]  /*1110*/  IMAD.X R34, RZ, RZ, R3, P0 ;  /* 0x000000ffff227224 */ /* 0x020fe200000e0603 */
[----:B------:R-:W-:Y:S01]  /*1120*/  LEA R32, P0, R33, UR6, 0x1 ;  /* 0x0000000621207c11 */ /* 0x000fe2000f8008ff */
[----:B------:R-:W-:-:S03]  /*1130*/  IMAD.U32 R39, RZ, RZ, UR10 ;  /* 0x0000000aff277e24 */ /* 0x000fc6000f8e00ff */
[----:B------:R-:W-:Y:S01]  /*1140*/  LEA.HI.X R33, R33, UR7, R34, 0x1, P0 ;  /* 0x0000000721217c11 */ /* 0x000fe200080f0c22 */
[----:B------:R-:W-:Y:S01]  /*1150*/  IMAD R69, R39, 0x2000, R56 ;  /* 0x0000200027457824 */ /* 0x000fe200078e0238 */
[----:B------:R-:W-:Y:S01]  /*1160*/  IADD3 R34, P0, R43, R2, RZ ;  /* 0x000000022b227210 */ /* 0x000fe20007f1e0ff */
[----:B------:R-:W-:-:S03]  /*1170*/  IMAD R38, R39, 0x2000, R55 ;  /* 0x0000200027267824 */ /* 0x000fc600078e0237 */
[----:B------:R-:W-:Y:S01]  /*1180*/  @!PT LDS RZ, [RZ] ;  /* 0x00000000fffff984 */ /* 0x000fe20000000800 */
[----:B------:R-:W-:Y:S01]  /*1190*/  @!PT LDS RZ, [RZ] ;  /* 0x00000000fffff984 */ /* 0x000fe20000000800 */
[----:B------:R-:W-:Y:S01]  /*11a0*/  @!PT LDS RZ, [RZ] ;  /* 0x00000000fffff984 */ /* 0x000fe20000000800 */
[----:B------:R1:W-:Y:S01]  /*11b0*/  LDGSTS.E.BYPASS.128 [R69], [R32.64+0x100], !PT ;  /* 0x0000010020457fae */ /* 0x0003e2000f901c4c */
[----:B------:R-:W-:Y:S01]  /*11c0*/  IMAD.X R35, RZ, RZ, R4, P0 ;  /* 0x000000ffff237224 */ /* 0x000fe200000e0604 */
[----:B------:R-:W-:-:S04]  /*11d0*/  LEA R36, P0, R34, UR6, 0x1 ;  /* 0x0000000622247c11 */ /* 0x000fc8000f8008ff */
[----:B------:R-:W-:Y:S02]  /*11e0*/  LEA.HI.X R37, R34, UR7, R35, 0x1, P0 ;  /* 0x0000000722257c11 */ /* 0x000fe400080f0c23 */
[----:B------:R-:W-:-:S03]  /*11f0*/  IADD3 R35, P0, R43, R6, RZ ;  /* 0x000000062b237210 */ /* 0x000fc60007f1e0ff */
[----:B------:R2:W-:Y:S01]  /*1200*/  LDGSTS.E.BYPASS.128 [R38], [R36.64+0x100], !PT ;  /* 0x0000010024267fae */ /* 0x0005e2000f901c4c */
[----:B-1----:R-:W-:Y:S02]  /*1210*/  IMAD R69, R39, 0x2000, R54 ;  /* 0x0000200027457824 */ /* 0x002fe400078e0236 */
[----:B------:R-:W-:Y:S01]  /*1220*/  IMAD.X R68, RZ, RZ, R5, P0 ;  /* 0x000000ffff447224 */ /* 0x000fe200000e0605 */
[----:B------:R-:W-:Y:S01]  /*1230*/  LEA R34, P0, R35, UR6, 0x1 ;  /* 0x0000000623227c11 */ /* 0x000fe2000f8008ff */
[----:B------:R-:W-:-:S03]  /*1240*/  IMAD R39, R39, 0x2000, R52 ;  /* 0x0000200027277824 */ /* 0x000fc600078e0234 */
[----:B------:R-:W-:Y:S02]  /*1250*/  LEA.HI.X R35, R35, UR7, R68, 0x1, P0 ;  /* 0x0000000723237c11 */ /* 0x000fe400080f0c44 */
[----:B------:R-:W-:-:S03]  /*1260*/  IADD3 R43, P0, R43, R40, RZ ;  /* 0x000000282b2b7210 */ /* 0x000fc60007f1e0ff */
[----:B------:R2:W-:Y:S02]  /*1270*/  LDGSTS.E.BYPASS.128 [R69], [R34.64+0x100], !PT ;  /* 0x0000010022457fae */ /* 0x0005e4000f901c4c */
[----:B------:R-:W-:Y:S01]  /*1280*/  IMAD.X R68, RZ, RZ, R7, P0 ;  /* 0x000000ffff447224 */ /* 0x000fe200000e0607 */
[----:B------:R-:W-:-:S04]  /*1290*/  LEA R32, P0, R43, UR6, 0x1 ;  /* 0x000000062b207c11 */ /* 0x000fc8000f8008ff */
[----:B------:R-:W-:Y:S01]  /*12a0*/  LEA.HI.X R33, R43, UR7, R68, 0x1, P0 ;  /* 0x000000072b217c11 */ /* 0x000fe200080f0c44 */
[----:B------:R-:W-:Y:S01]  /*12b0*/  IMAD.MOV.U32 R43, RZ, RZ, 0x40 ;  /* 0x00000040ff2b7424 */ /* 0x000fe200078e00ff */
[----:B------:R-:W-:Y:S01]  /*12c0*/  PLOP3.LUT P0, PT, PT, PT, UP0, 0x80, 0x0 ;  /* 0x000000000000781c */ /* 0x000fe20003f0f008 */
[----:B------:R-:W-:Y:S02]  /*12d0*/  UPLOP3.LUT UP0, UPT, UPT, UPT, UPT, 0x40, 0x0 ;  /* 0x000000000000789c */ /* 0x000fe40003f0e870 */
[----:B------:R2:W-:Y:S04]  /*12e0*/  LDGSTS.E.BYPASS.128 [R39], [R32.64+0x100], !PT ;  /* 0x0000010020277fae */ /* 0x0005e8000f901c4c */
[----:B------:R-:W0:Y:S01]  /*12f0*/  LDGDEPBAR ;  /* 0x00000000000079af */ /* 0x000e220000000000 */
[----:B------:R-:W-:-:S04]  /*1300*/  DEPBAR.LE SB0, 0x1 ;  /* 0x000080400000791a */ /* 0x000fc80000000000 */
[----:B------:R-:W-:Y:S06]  /*1310*/  BAR.SYNC 0x0 ;  /* 0x0000000000007b1d */ /* 0x000fec0000000000 */
[----:B--2---:R-:W-:Y:S05]  /*1320*/  @P0 BRA `(.L_x_0) ;  /* 0xfffffa4000000947 */ /* 0x004fea000383ffff */
[C---:B------:R-:W-:Y:S01]  /*1330*/  LOP3.LUT R5, R64.reuse, 0x10, RZ, 0xc0, !PT ;  /* 0x0000001040057812 */ /* 0x040fe200078ec0ff */
[----:B----4-:R-:W-:Y:S01]  /*1340*/  HADD2.F32 R57, -RZ, R57.H0_H0 ;  /* 0x20000039ff397230 */ /* 0x010fe20000004100 */
[----:B------:R-:W-:Y:S01]  /*1350*/  LOP3.LUT R4, R64, 0x17, RZ, 0xc0, !PT ;  /* 0x0000001740047812 */ /* 0x000fe200078ec0ff */
[----:B------:R-:W-:Y:S01]  /*1360*/  HADD2.F32 R58, -RZ, R58.H0_H0 ;  /* 0x2000003aff3a7230 */ /* 0x000fe20000004100 */
[----:B------:R-:W-:Y:S01]  /*1370*/  LEA.HI R66, R66, R5, RZ, 0x1e ;  /* 0x0000000542427211 */ /* 0x000fe200078ff0ff */
[----:B------:R-:W-:Y:S01]  /*1380*/  IMAD.SHL.U32 R5, R42, 0x2, RZ ;  /* 0x000000022a057824 */ /* 0x000fe200078e00ff */
[-C--:B------:R-:W-:Y:S01]  /*1390*/  FMUL R3, R10, R57.reuse ;  /* 0x000000390a037220 */ /* 0x080fe20000400000 */
[----:B------:R-:W-:Y:S01]  /*13a0*/  HADD2.F32 R60, -RZ, R60.H0_H0 ;  /* 0x2000003cff3c7230 */ /* 0x000fe20000004100 */
[-C--:B------:R-:W-:Y:S01]  /*13b0*/  FMUL R2, R8, R58.reuse ;  /* 0x0000003a08027220 */ /* 0x080fe20000400000 */
[----:B------:R-:W-:Y:S01]  /*13c0*/  IMAD.SHL.U32 R10, R65, 0x2, RZ ;  /* 0x00000002410a7824 */ /* 0x000fe200078e00ff */
[----:B------:R-:W-:Y:S01]  /*13d0*/  FMUL R8, R12, R58 ;  /* 0x0000003a0c087220 */ /* 0x000fe20000400000 */
[-C--:B------:R-:W-:Y:S01]  /*13e0*/  FMUL R12, R11, R57.reuse ;  /* 0x000000390b0c7220 */ /* 0x080fe20000400000 */
[----:B------:R-:W-:Y:S01]  /*13f0*/  LOP3.LUT R5, R5, 0x6, RZ, 0xc0, !PT ;  /* 0x0000000605057812 */ /* 0x000fe200078ec0ff */
[-C--:B------:R-:W-:Y:S01]  /*1400*/  FMUL R0, R29, R60.reuse ;  /* 0x0000003c1d007220 */ /* 0x080fe20000400000 */
[----:B------:R-:W-:Y:S01]  /*1410*/  LOP3.LUT R11, R67, 0x17, R64, 0xf8, !PT ;  /* 0x00000017430b7812 */ /* 0x000fe200078ef840 */
[-C--:B------:R-:W-:Y:S01]  /*1420*/  FMUL R32, R14, R57.reuse ;  /* 0x000000390e207220 */ /* 0x080fe20000400000 */
[----:B------:R-:W-:Y:S01]  /*1430*/  LOP3.LUT R29, R53, 0x6, R10, 0xf8, !PT ;  /* 0x00000006351d7812 */ /* 0x000fe200078ef80a */
[----:B------:R-:W-:Y:S01]  /*1440*/  HADD2.F32 R59, -RZ, R59.H0_H0 ;  /* 0x2000003bff3b7230 */ /* 0x000fe20000004100 */
[----:B------:R-:W-:Y:S01]  /*1450*/  LOP3.LUT R14, R67, 0x20, R4, 0xfe, !PT ;  /* 0x00000020430e7812 */ /* 0x000fe200078efe04 */
[----:B------:R-:W-:Y:S01]  /*1460*/  FMUL R7, R22, R57 ;  /* 0x0000003916077220 */ /* 0x000fe20000400000 */
[----:B------:R-:W-:Y:S01]  /*1470*/  LOP3.LUT R10, R5, 0x8, R64, 0xf8, !PT ;  /* 0x00000008050a7812 */ /* 0x000fe200078ef840 */
[-C--:B------:R-:W-:Y:S01]  /*1480*/  FMUL R28, R28, R60.reuse ;  /* 0x0000003c1c1c7220 */ /* 0x080fe20000400000 */
[----:B------:R-:W-:Y:S01]  /*1490*/  ISETP.GE.AND P2, PT, R11, UR9, PT ;  /* 0x000000090b007c0c */ /* 0x000fe2000bf46270 */
[-C--:B------:R-:W-:Y:S01]  /*14a0*/  FMUL R30, R30, R59.reuse ;  /* 0x0000003b1e1e7220 */ /* 0x080fe20000400000 */
[----:B------:R-:W-:Y:S01]  /*14b0*/  LOP3.LUT R11, R67, 0x28, R4, 0xfe, !PT ;  /* 0x00000028430b7812 */ /* 0x000fe200078efe04 */
[----:B------:R-:W-:Y:S01]  /*14c0*/  FMUL R25, R25, R60 ;  /* 0x0000003c19197220 */ /* 0x000fe20000400000 */
[----:B------:R-:W-:Y:S01]  /*14d0*/  ISETP.GE.AND P1, PT, R14, UR9, PT ;  /* 0x000000090e007c0c */ /* 0x000fe2000bf26270 */
[-C--:B------:R-:W-:Y:S01]  /*14e0*/  FMUL R27, R27, R59.reuse ;  /* 0x0000003b1b1b7220 */ /* 0x080fe20000400000 */
[----:B------:R-:W-:Y:S01]  /*14f0*/  LOP3.LUT R14, R67, 0x10, R10, 0xfe, !PT ;  /* 0x00000010430e7812 */ /* 0x000fe200078efe0a */
[-C--:B------:R-:W-:Y:S01]  /*1500*/  FMUL R9, R9, R58.reuse ;  /* 0x0000003a09097220 */ /* 0x080fe20000400000 */
[----:B------:R-:W-:Y:S01]  /*1510*/  ISETP.GE.AND P0, PT, R11, UR9, PT ;  /* 0x000000090b007c0c */ /* 0x000fe2000bf06270 */
[----:B------:R-:W-:Y:S01]  /*1520*/  FMUL R6, R20, R58 ;  /* 0x0000003a14067220 */ /* 0x000fe20000400000 */
[----:B------:R-:W-:Y:S01]  /*1530*/  LOP3.LUT R11, R10, 0x10, RZ, 0xfc, !PT ;  /* 0x000000100a0b7812 */ /* 0x000fe200078efcff */
[-C--:B------:R-:W-:Y:S01]  /*1540*/  FMUL R26, R26, R59.reuse ;  /* 0x0000003b1a1a7220 */ /* 0x080fe20000400000 */
[----:B------:R-:W-:Y:S01]  /*1550*/  LOP3.LUT R22, R4, 0x8, RZ, 0xfc, !PT ;  /* 0x0000000804167812 */ /* 0x000fe200078efcff */
[----:B------:R-:W-:Y:S01]  /*1560*/  FMUL R31, R31, R59 ;  /* 0x0000003b1f1f7220 */ /* 0x000fe20000400000 */
[----:B------:R-:W-:Y:S01]  /*1570*/  ISETP.GE.AND P5, PT, R14, UR9, PT ;  /* 0x000000090e007c0c */ /* 0x000fe2000bfa6270 */
[----:B------:R-:W-:Y:S01]  /*1580*/  FMUL R24, R24, R60 ;  /* 0x0000003c18187220 */ /* 0x000fe20000400000 */
[-C--:B------:R-:W-:Y:S01]  /*1590*/  ISETP.GT.U32.AND P3, PT, R4, R11.reuse, PT ;  /* 0x0000000b0400720c */ /* 0x080fe20003f64070 */
[-C--:B------:R-:W-:Y:S01]  /*15a0*/  FMUL R16, R16, R58.reuse ;  /* 0x0000003a10107220 */ /* 0x080fe20000400000 */
[----:B------:R-:W-:Y:S01]  /*15b0*/  ISETP.GT.U32.AND P6, PT, R22, R11, PT ;  /* 0x0000000b1600720c */ /* 0x000fe20003fc4070 */
[-C--:B------:R-:W-:Y:S01]  /*15c0*/  FMUL R18, R18, R57.reuse ;  /* 0x0000003912127220 */ /* 0x080fe20000400000 */
[----:B------:R-:W-:Y:S01]  /*15d0*/  LOP3.LUT R35, R5, 0x8, R64, 0xf8, !PT ;  /* 0x0000000805237812 */ /* 0x000fe200078ef840 */
[-C--:B------:R-:W-:Y:S01]  /*15e0*/  FMUL R13, R13, R58.reuse ;  /* 0x0000003a0d0d7220 */ /* 0x080fe20000400000 */
[----:B------:R-:W-:Y:S01]  /*15f0*/  LOP3.LUT R14, R67, 0x1, R10, 0xfe, !PT ;  /* 0x00000001430e7812 */ /* 0x000fe200078efe0a */
[----:B------:R-:W-:Y:S01]  /*1600*/  FMUL R15, R15, R57 ;  /* 0x000000390f0f7220 */ /* 0x000fe20000400000 */
[----:B------:R-:W-:Y:S01]  /*1610*/  FSEL R11, R28, RZ, !P5 ;  /* 0x000000ff1c0b7208 */ /* 0x000fe20006800000 */
[----:B------:R-:W-:Y:S01]  /*1620*/  FMUL R17, R17, R58 ;  /* 0x0000003a11117220 */ /* 0x000fe20000400000 */
[----:B------:R-:W-:Y:S01]  /*1630*/  FSEL R30, R30, RZ, !P5 ;  /* 0x000000ff1e1e7208 */ /* 0x000fe20006800000 */
[----:B------:R-:W-:Y:S01]  /*1640*/  IMAD.SHL.U32 R40, R42, 0x4, RZ ;  /* 0x000000042a287824 */ /* 0x000fe200078e00ff */
[----:B------:R-:W-:Y:S01]  /*1650*/  LOP3.LUT R5, R10, 0x1, RZ, 0xfc, !PT ;  /* 0x000000010a057812 */ /* 0x000fe200078efcff */
[----:B------:R-:W-:-:S04]  /*1660*/  DEPBAR.LE SB0, 0x0 ;  /* 0x000080000000791a */ /* 0x000fc80000000000 */
[----:B------:R-:W-:Y:S01]  /*1670*/  FSEL R8, R8, RZ, !P5 ;  /* 0x000000ff08087208 */ /* 0x000fe20006800000 */
[-C--:B------:R-:W-:Y:S01]  /*1680*/  FMUL R19, R19, R57.reuse ;  /* 0x0000003913137220 */ /* 0x080fe20000400000 */
[----:B------:R-:W-:Y:S01]  /*1690*/  FSEL R32, R32, RZ, !P5 ;  /* 0x000000ff20207208 */ /* 0x000fe20006800000 */
[----:B------:R-:W-:Y:S01]  /*16a0*/  FMUL R21, R21, R58 ;  /* 0x0000003a15157220 */ /* 0x000fe20000400000 */
[----:B------:R-:W-:Y:S01]  /*16b0*/  ISETP.GE.AND P5, PT, R14, UR9, PT ;  /* 0x000000090e007c0c */ /* 0x000fe2000bfa6270 */
[----:B------:R-:W-:Y:S01]  /*16c0*/  FMUL R23, R23, R57 ;  /* 0x0000003917177220 */ /* 0x000fe20000400000 */
[----:B------:R-:W-:Y:S01]  /*16d0*/  FSEL R11, R11, RZ, P3 ;  /* 0x000000ff0b0b7208 */ /* 0x000fe20001800000 */
[----:B------:R-:W-:Y:S01]  /*16e0*/  USHF.L.U32 UR8, UR8, 0x6, URZ ;  /* 0x0000000608087899 */ /* 0x000fe2000800063f */
[----:B------:R-:W-:Y:S01]  /*16f0*/  FSEL R30, R30, RZ, P6 ;  /* 0x000000ff1e1e7208 */ /* 0x000fe20003000000 */
[----:B------:R-:W-:Y:S01]  /*1700*/  UMOV UR6, 0x4 ;  /* 0x0000000400067882 */ /* 0x000fe20000000000 */
[-C--:B------:R-:W-:Y:S01]  /*1710*/  ISETP.GT.U32.AND P3, PT, R4, R5.reuse, PT ;  /* 0x000000050400720c */ /* 0x080fe20003f64070 */
[----:B------:R-:W-:Y:S01]  /*1720*/  ULDC.64 UR4, c[0x0][0x170] ;  /* 0x00005c0000047ab9 */ /* 0x000fe20000000a00 */
[----:B------:R-:W-:Y:S01]  /*1730*/  ISETP.GT.U32.AND P6, PT, R22, R5, PT ;  /* 0x000000051600720c */ /* 0x000fe20003fc4070 */
[----:B------:R-:W-:Y:S01]  /*1740*/  UIMAD.WIDE UR4, UR8, UR6, UR4 ;  /* 0x00000006080472a5 */ /* 0x000fe2000f8e0204 */
[----:B------:R-:W-:-:S02]  /*1750*/  LOP3.LUT R20, R67, 0x8, R4, 0xfe, !PT ;  /* 0x0000000843147812 */ /* 0x000fc400078efe04 */
[----:B------:R-:W-:Y:S02]  /*1760*/  LOP3.LUT R5, R67, R10, RZ, 0xfc, !PT ;  /* 0x0000000a43057212 */ /* 0x000fe400078efcff */
[----:B------:R-:W-:Y:S02]  /*1770*/  FSEL R14, R25, RZ, !P5 ;  /* 0x000000ff190e7208 */ /* 0x000fe40006800000 */
[----:B------:R-:W-:Y:S02]  /*1780*/  FSEL R27, R27, RZ, !P5 ;  /* 0x000000ff1b1b7208 */ /* 0x000fe40006800000 */
[----:B------:R-:W-:Y:S02]  /*1790*/  FSEL R9, R9, RZ, !P5 ;  /* 0x000000ff09097208 */ /* 0x000fe40006800000 */
[----:B------:R-:W-:Y:S02]  /*17a0*/  FSEL R25, R12, RZ, !P5 ;  /* 0x000000ff0c197208 */ /* 0x000fe40006800000 */
[----:B------:R-:W-:-:S02]  /*17b0*/  ISETP.GE.AND P4, PT, R20, UR9, PT ;  /* 0x0000000914007c0c */ /* 0x000fc4000bf86270 */
[----:B------:R-:W-:Y:S02]  /*17c0*/  ISETP.GE.AND P5, PT, R5, UR9, PT ;  /* 0x0000000905007c0c */ /* 0x000fe4000bfa6270 */
[----:B------:R-:W-:Y:S02]  /*17d0*/  LOP3.LUT R20, R67, 0x11, R10, 0xfe, !PT ;  /* 0x0000001143147812 */ /* 0x000fe400078efe0a */
[----:B------:R-:W-:Y:S02]  /*17e0*/  FSEL R27, R27, RZ, P6 ;  /* 0x000000ff1b1b7208 */ /* 0x000fe40003000000 */
[----:B------:R-:W-:Y:S02]  /*17f0*/  FSEL R14, R14, RZ, P3 ;  /* 0x000000ff0e0e7208 */ /* 0x000fe40001800000 */
[----:B------:R-:W-:Y:S02]  /*1800*/  ISETP.GT.U32.AND P6, PT, R22, R10, PT ;  /* 0x0000000a1600720c */ /* 0x000fe40003fc4070 */
[----:B------:R-:W-:-:S02]  /*1810*/  FSEL R26, R26, RZ, !P5 ;  /* 0x000000ff1a1a7208 */ /* 0x000fc40006800000 */
[----:B------:R-:W-:Y:S02]  /*1820*/  ISETP.GE.AND P3, PT, R20, UR9, PT ;  /* 0x0000000914007c0c */ /* 0x000fe4000bf66270 */
[----:B------:R-:W-:Y:S02]  /*1830*/  LOP3.LUT R5, R10, 0x11, RZ, 0xfc, !PT ;  /* 0x000000110a057812 */ /* 0x000fe400078efcff */
[----:B------:R-:W-:Y:S02]  /*1840*/  FSEL R26, R26, RZ, P6 ;  /* 0x000000ff1a1a7208 */ /* 0x000fe40003000000 */
[----:B------:R-:W-:Y:S02]  /*1850*/  FSEL R12, R2, RZ, !P5 ;  /* 0x000000ff020c7208 */ /* 0x000fe40006800000 */
[----:B------:R-:W-:Y:S02]  /*1860*/  ISETP.GT.U32.AND P6, PT, R22, R5, PT ;  /* 0x000000051600720c */ /* 0x000fe40003fc4070 */
[----:B------:R-:W-:-:S02]  /*1870*/  FSEL R31, R31, RZ, !P3 ;  /* 0x000000ff1f1f7208 */ /* 0x000fc40005800000 */
[----:B------:R-:W-:Y:S02]  /*1880*/  FSEL R20, R24, RZ, !P5 ;  /* 0x000000ff18147208 */ /* 0x000fe40006800000 */
[----:B------:R-:W-:Y:S02]  /*1890*/  LOP3.LUT R2, R67, 0x20, R10, 0xfe, !PT ;  /* 0x0000002043027812 */ /* 0x000fe400078efe0a */
[----:B------:R-:W-:Y:S02]  /*18a0*/  FSEL R24, R3, RZ, !P5 ;  /* 0x000000ff03187208 */ /* 0x000fe40006800000 */
[----:B------:R-:W-:Y:S02]  /*18b0*/  ISETP.GT.U32.AND P5, PT, R4, R5, PT ;  /* 0x000000050400720c */ /* 0x000fe40003fa4070 */
[----:B------:R-:W-:Y:S02]  /*18c0*/  FSEL R0, R0, RZ, !P3 ;  /* 0x000000ff00007208 */ /* 0x000fe40005800000 */
[----:B------:R-:W-:-:S02]  /*18d0*/  FSEL R5, R31, RZ, P6 ;  /* 0x000000ff1f057208 */ /* 0x000fc40003000000 */
[----:B------:R-:W-:Y:S02]  /*18e0*/  ISETP.GE.AND P6, PT, R2, UR9, PT ;  /* 0x0000000902007c0c */ /* 0x000fe4000bfc6270 */
[----:B------:R-:W-:Y:S01]  /*18f0*/  FSEL R33, R0, RZ, P5 ;  /* 0x000000ff00217208 */ /* 0x000fe20002800000 */
[----:B------:R-:W-:Y:S01]  /*1900*/  IMAD R0, R66, 0x44, R35 ;  /* 0x0000004442007824 */ /* 0x000fe200078e0223 */
[----:B------:R-:W-:Y:S01]  /*1910*/  ISETP.GT.U32.AND P5, PT, R4, R10, PT ;  /* 0x0000000a0400720c */ /* 0x000fe20003fa4070 */
[----:B------:R-:W-:Y:S06]  /*1920*/  BAR.SYNC 0x0 ;  /* 0x0000000000007b1d */ /* 0x000fec0000000000 */
[----:B------:R-:W-:Y:S01]  /*1930*/  FSEL R16, R16, RZ, !P6 ;  /* 0x000000ff10107208 */ /* 0x000fe20007000000 */
[----:B------:R-:W-:Y:S01]  /*1940*/  STS.64 [R0.X4+0x80], RZ ;  /* 0x000080ff00007388 */ /* 0x000fe20000004a00 */
[----:B------:R-:W-:-:S02]  /*1950*/  LOP3.LUT R2, R10, 0x20, RZ, 0xfc, !PT ;  /* 0x000000200a027812 */ /* 0x000fc400078efcff */
[----:B------:R-:W-:Y:S01]  /*1960*/  LOP3.LUT R3, R67, 0x21, R10, 0xfe, !PT ;  /* 0x0000002143037812 */ /* 0x000fe200078efe0a */
[----:B------:R-:W-:Y:S01]  /*1970*/  STS.64 [R0.X4+0x900], RZ ;  /* 0x000900ff00007388 */ /* 0x000fe20000004a00 */
[----:B------:R-:W-:Y:S02]  /*1980*/  SHF.R.U32.HI R38, RZ, 0x4, R42 ;  /* 0x00000004ff267819 */ /* 0x000fe4000001162a */
[----:B------:R-:W-:Y:S01]  /*1990*/  FSEL R39, R20, RZ, P5 ;  /* 0x000000ff14277208 */ /* 0x000fe20002800000 */
[----:B------:R-:W-:Y:S01]  /*19a0*/  STS.64 [R0.X4+0xc0], RZ ;  /* 0x0000c0ff00007388 */ /* 0x000fe20000004a00 */
[----:B------:R-:W-:Y:S02]  /*19b0*/  FSEL R16, R16, RZ, P5 ;  /* 0x000000ff10107208 */ /* 0x000fe40002800000 */
[----:B------:R-:W-:Y:S01]  /*19c0*/  ISETP.GT.U32.AND P5, PT, R61, R2, PT ;  /* 0x000000023d00720c */ /* 0x000fe20003fa4070 */
[----:B------:R-:W-:Y:S01]  /*19d0*/  STS.64 [R0.X4+0x940], RZ ;  /* 0x000940ff00007388 */ /* 0x000fe20000004a00 */
[----:B------:R-:W-:-:S02]  /*19e0*/  FSEL R18, R18, RZ, !P6 ;  /* 0x000000ff12127208 */ /* 0x000fc40007000000 */
[----:B------:R-:W-:Y:S02]  /*19f0*/  FSEL R13, R13, RZ, !P3 ;  /* 0x000000ff0d0d7208 */ /* 0x000fe40005800000 */
[----:B------:R-:W-:Y:S02]  /*1a00*/  FSEL R15, R15, RZ, !P3 ;  /* 0x000000ff0f0f7208 */ /* 0x000fe40005800000 */
[----:B------:R-:W-:Y:S02]  /*1a10*/  LOP3.LUT R22, R67, 0x30, R10, 0xfe, !PT ;  /* 0x0000003043167812 */ /* 0x000fe400078efe0a */
[----:B------:R-:W-:Y:S02]  /*1a20*/  LOP3.LUT R20, R10, 0x21, RZ, 0xfc, !PT ;  /* 0x000000210a147812 */ /* 0x000fe400078efcff */
[----:B------:R-:W-:Y:S02]  /*1a30*/  ISETP.GE.AND P3, PT, R3, UR9, PT ;  /* 0x0000000903007c0c */ /* 0x000fe4000bf66270 */
[----:B------:R-:W-:-:S02]  /*1a40*/  SGXT.U32 R38, R38, 0x3 ;  /* 0x000000032626781a */ /* 0x000fc40000000000 */
[----:B------:R-:W-:Y:S02]  /*1a50*/  FSEL R3, R27, RZ, !P4 ;  /* 0x000000ff1b037208 */ /* 0x000fe40006000000 */
[----:B------:R-:W-:Y:S02]  /*1a60*/  FSEL R4, R30, RZ, !P4 ;  /* 0x000000ff1e047208 */ /* 0x000fe40006000000 */
[----:B------:R-:W-:Y:S02]  /*1a70*/  FSEL R2, R26, RZ, !P4 ;  /* 0x000000ff1a027208 */ /* 0x000fe40006000000 */
[----:B------:R-:W-:Y:S02]  /*1a80*/  FSEL R5, R5, RZ, !P4 ;  /* 0x000000ff05057208 */ /* 0x000fe40006000000 */
[----:B------:R-:W-:Y:S01]  /*1a90*/  FSEL R27, R18, RZ, P5 ;  /* 0x000000ff121b7208 */ /* 0x000fe20002800000 */
[----:B------:R1:W-:Y:S01]  /*1aa0*/  STS.64 [R0.X4+0x880], R2 ;  /* 0x0008800200007388 */ /* 0x0003e20000004a00 */
[----:B------:R-:W-:-:S02]  /*1ab0*/  ISETP.GE.AND P4, PT, R22, UR9, PT ;  /* 0x0000000916007c0c */ /* 0x000fc4000bf86270 */
[-C--:B------:R-:W-:Y:S01]  /*1ac0*/  ISETP.GT.U32.AND P6, PT, R62, R20.reuse, PT ;  /* 0x000000143e00720c */ /* 0x080fe20003fc4070 */
[----:B------:R-:W-:Y:S01]  /*1ad0*/  STS.64 [R0.X4+0x8c0], R4 ;  /* 0x0008c00400007388 */ /* 0x000fe20000004a00 */
[----:B------:R-:W-:Y:S02]  /*1ae0*/  ISETP.GT.U32.AND P5, PT, R61, R20, PT ;  /* 0x000000143d00720c */ /* 0x000fe40003fa4070 */
[C-C-:B------:R-:W-:Y:S02]  /*1af0*/  LOP3.LUT R26, R67.reuse, 0x38, R38.reuse, 0xfe, !PT ;  /* 0x00000038431a7812 */ /* 0x140fe400078efe26 */
[C-C-:B------:R-:W-:Y:S02]  /*1b00*/  LOP3.LUT R20, R67.reuse, 0x30, R38.reuse, 0xfe, !PT ;  /* 0x0000003043147812 */ /* 0x140fe400078efe26 */
[C-C-:B------:R-:W-:Y:S02]  /*1b10*/  LOP3.LUT R22, R67.reuse, 0x28, R38.reuse, 0xfe, !PT ;  /* 0x0000002843167812 */ /* 0x140fe400078efe26 */
[----:B------:R-:W-:-:S02]  /*1b20*/  LOP3.LUT R28, R67, 0x20, R38, 0xfe, !PT ;  /* 0x00000020431c7812 */ /* 0x000fc400078efe26 */
[C-C-:B------:R-:W-:Y:S02]  /*1b30*/  LOP3.LUT R30, R67.reuse, 0x18, R38.reuse, 0xfe, !PT ;  /* 0x00000018431e7812 */ /* 0x140fe400078efe26 */
[C-C-:B------:R-:W-:Y:S02]  /*1b40*/  LOP3.LUT R36, R67.reuse, 0x10, R38.reuse, 0xfe, !PT ;  /* 0x0000001043247812 */ /* 0x140fe400078efe26 */
[C---:B------:R-:W-:Y:S02]  /*1b50*/  LOP3.LUT R34, R67.reuse, 0x8, R38, 0xfe, !PT ;  /* 0x0000000843227812 */ /* 0x040fe400078efe26 */
[C---:B------:R-:W-:Y:S02]  /*1b60*/  LOP3.LUT R38, R67.reuse, R38, RZ, 0xfc, !PT ;  /* 0x0000002643267212 */ /* 0x040fe400078efcff */
[----:B------:R-:W-:Y:S02]  /*1b70*/  LOP3.LUT R67, R67, 0x31, R10, 0xfe, !PT ;  /* 0x0000003143437812 */ /* 0x000fe400078efe0a */
[----:B------:R-:W-:-:S02]  /*1b80*/  LOP3.LUT R18, R10, 0x30, RZ, 0xfc, !PT ;  /* 0x000000300a127812 */ /* 0x000fc400078efcff */
[----:B------:R-:W-:Y:S02]  /*1b90*/  FSEL R17, R17, RZ, !P3 ;  /* 0x000000ff11117208 */ /* 0x000fe40005800000 */
[----:B------:R-:W-:Y:S02]  /*1ba0*/  LOP3.LUT R10, R10, 0x31, RZ, 0xfc, !PT ;  /* 0x000000310a0a7812 */ /* 0x000fe400078efcff */
[----:B------:R-:W-:Y:S02]  /*1bb0*/  FSEL R17, R17, RZ, P6 ;  /* 0x000000ff11117208 */ /* 0x000fe40003000000 */
[----:B------:R-:W-:Y:S02]  /*1bc0*/  FSEL R35, R6, RZ, !P4 ;  /* 0x000000ff06237208 */ /* 0x000fe40006000000 */
[----:B------:R-:W-:Y:S02]  /*1bd0*/  FSEL R37, R7, RZ, !P4 ;  /* 0x000000ff07257208 */ /* 0x000fe40006000000 */
[----:B------:R-:W-:-:S02]  /*1be0*/  LOP3.LUT R40, R40, 0x3c, RZ, 0xc0, !PT ;  /* 0x0000003c28287812 */ /* 0x000fc400078ec0ff */
[-C--:B------:R-:W-:Y:S02]  /*1bf0*/  ISETP.GT.U32.AND P6, PT, R62, R10.reuse, PT ;  /* 0x0000000a3e00720c */ /* 0x080fe40003fc4070 */
[----:B------:R-:W-:Y:S01]  /*1c00*/  ISETP.GT.U32.AND P4, PT, R61, R10, PT ;  /* 0x0000000a3d00720c */ /* 0x000fe20003f84070 */
[----:B------:R-:W-:Y:S01]  /*1c10*/  IMAD R29, R29, 0x44, R40 ;  /* 0x000000441d1d7824 */ /* 0x000fe200078e0228 */
[----:B------:R-:W-:Y:S02]  /*1c20*/  FSEL R10, R11, RZ, !P2 ;  /* 0x000000ff0b0a7208 */ /* 0x000fe40005000000 */
[----:B------:R-:W-:Y:S02]  /*1c30*/  FSEL R6, R39, RZ, !P2 ;  /* 0x000000ff27067208 */ /* 0x000fe40005000000 */
[----:B------:R-:W-:Y:S02]  /*1c40*/  FSEL R7, R14, RZ, !P2 ;  /* 0x000000ff0e077208 */ /* 0x000fe40005000000 */
[----:B------:R-:W-:-:S02]  /*1c50*/  FSEL R11, R33, RZ, !P2 ;  /* 0x000000ff210b7208 */ /* 0x000fc40005000000 */
[----:B------:R-:W-:Y:S01]  /*1c60*/  FSEL R19, R19, RZ, !P3 ;  /* 0x000000ff13137208 */ /* 0x000fe20005800000 */
[----:B------:R-:W-:Y:S01]  /*1c70*/  STS.64 [R0.X4], R6 ;  /* 0x0000000600007388 */ /* 0x000fe20000004a00 */
[----:B------:R-:W-:Y:S02]  /*1c80*/  ISETP.GE.AND P2, PT, R67, UR9, PT ;  /* 0x0000000943007c0c */ /* 0x000fe4000bf46270 */
[----:B------:R-:W-:Y:S01]  /*1c90*/  FSEL R24, R24, RZ, !P0 ;  /* 0x000000ff18187208 */ /* 0x000fe20004000000 */
[----:B------:R-:W-:Y:S01]  /*1ca0*/  STS.64 [R0.X4+0x40], R10 ;  /* 0x0000400a00007388 */ /* 0x000fe20000004a00 */
[----:B------:R-:W-:Y:S02]  /*1cb0*/  FSEL R25, R25, RZ, !P0 ;  /* 0x000000ff19197208 */ /* 0x000fe40004000000 */
[----:B-1----:R-:W-:Y:S01]  /*1cc0*/  FSEL R3, R9, RZ, !P1 ;  /* 0x000000ff09037208 */ /* 0x002fe20004800000 */
[----:B------:R-:W-:Y:S06]  /*1cd0*/  BAR.SYNC 0x0 ;  /* 0x0000000000007b1d */ /* 0x000fec0000000000 */
[----:B------:R-:W1:Y:S01]  /*1ce0*/  LDS.128 R4, [R29.X4] ;  /* 0x000000001d047984 */ /* 0x000e620000004c00 */
[----:B------:R-:W-:-:S02]  /*1cf0*/  FSEL R42, R8, RZ, !P1 ;  /* 0x000000ff082a7208 */ /* 0x000fc40004800000 */
[----:B------:R-:W-:Y:S01]  /*1d00*/  FSEL R31, R19, RZ, P5 ;  /* 0x000000ff131f7208 */ /* 0x000fe20002800000 */
[----:B------:R-:W2:Y:S01]  /*1d10*/  LDS.128 R8, [R29.X4+0x880] ;  /* 0x000880001d087984 */ /* 0x000ea20000004c00 */
[----:B------:R-:W-:Y:S02]  /*1d20*/  FSEL R2, R12, RZ, !P1 ;  /* 0x000000ff0c027208 */ /* 0x000fe40004800000 */
[----:B------:R-:W-:Y:S02]  /*1d30*/  FSEL R43, R13, RZ, !P1 ;  /* 0x000000ff0d2b7208 */ /* 0x000fe40004800000 */
[----:B------:R-:W-:Y:S02]  /*1d40*/  FSEL R33, R15, RZ, !P0 ;  /* 0x000000ff0f217208 */ /* 0x000fe40004000000 */
[-C--:B------:R-:W-:Y:S01]  /*1d50*/  ISETP.GT.U32.AND P3, PT, R62, R18.reuse, PT ;  /* 0x000000123e00720c */ /* 0x080fe20003f64070 */
[----:B------:R-:W3:Y:S01]  /*1d60*/  LDS.128 R12, [R29.X4+0x1100] ;  /* 0x001100001d0c7984 */ /* 0x000ee20000004c00 */
[----:B------:R-:W-:-:S02]  /*1d70*/  ISETP.GT.U32.AND P5, PT, R61, R18, PT ;  /* 0x000000123d00720c */ /* 0x000fc40003fa4070 */
[----:B------:R-:W-:Y:S02]  /*1d80*/  FSEL R44, R16, RZ, !P1 ;  /* 0x000000ff102c7208 */ /* 0x000fe40004800000 */
[----:B------:R-:W-:Y:S02]  /*1d90*/  FSEL R45, R17, RZ, !P1 ;  /* 0x000000ff112d7208 */ /* 0x000fe40004800000 */
[----:B------:R-:W-:Y:S01]  /*1da0*/  FSEL R21, R21, RZ, !P2 ;  /* 0x000000ff15157208 */ /* 0x000fe20005000000 */
[----:B------:R-:W1:Y:S01]  /*1db0*/  LDS.128 R16, [R29.X4+0x1980] ;  /* 0x001980001d107984 */ /* 0x000e620000004c00 */
[----:B------:R-:W-:Y:S02]  /*1dc0*/  FSEL R23, R23, RZ, !P2 ;  /* 0x000000ff17177208 */ /* 0x000fe40005000000 */
[----:B------:R-:W-:Y:S01]  /*1dd0*/  FSEL R32, R32, RZ, !P0 ;  /* 0x000000ff20207208 */ /* 0x000fe20004000000 */
[----:B------:R-:W-:Y:S06]  /*1de0*/  BAR.SYNC 0x0 ;  /* 0x0000000000007b1d */ /* 0x000fec0000000000 */
[----:B------:R2:W-:Y:S01]  /*1df0*/  STS.64 [R0.X4+0x880], R24 ;  /* 0x0008801800007388 */ /* 0x0005e20000004a00 */
[----:B------:R-:W-:-:S02]  /*1e00*/  FSEL R21, R21, RZ, P6 ;  /* 0x000000ff15157208 */ /* 0x000fc40003000000 */
[----:B------:R-:W-:Y:S01]  /*1e10*/  FSEL R37, R37, RZ, P5 ;  /* 0x000000ff25257208 */ /* 0x000fe20002800000 */
[----:B------:R2:W-:Y:S01]  /*1e20*/  STS.64 [R0.X4], R2 ;  /* 0x0000000200007388 */ /* 0x0005e20000004a00 */
[----:B------:R-:W-:Y:S02]  /*1e30*/  FSEL R23, R23, RZ, P4 ;  /* 0x000000ff17177208 */ /* 0x000fe40002000000 */
[C---:B------:R-:W-:Y:S01]  /*1e40*/  ISETP.GE.U32.AND P6, PT, R38.reuse, UR9, PT ;  /* 0x0000000926007c0c */ /* 0x040fe2000bfc6070 */
[----:B------:R3:W-:Y:S01]  /*1e50*/  STS.64 [R0.X4+0x40], R42 ;  /* 0x0000402a00007388 */ /* 0x0007e20000004a00 */
[----:B------:R-:W-:Y:S02]  /*1e60*/  FSEL R35, R35, RZ, P3 ;  /* 0x000000ff23237208 */ /* 0x000fe40001800000 */
[C---:B------:R-:W-:Y:S01]  /*1e70*/  ISETP.GT.U32.AND P3, PT, R38.reuse, -0x1, PT ;  /* 0xffffffff2600780c */ /* 0x040fe20003f64070 */
[----:B------:R3:W-:Y:S01]  /*1e80*/  STS.64 [R0.X4+0x8c0], R32 ;  /* 0x0008c02000007388 */ /* 0x0007e20000004a00 */
[----:B--2---:R-:W-:Y:S01]  /*1e90*/  FSEL R24, R27, RZ, !P0 ;  /* 0x000000ff1b187208 */ /* 0x004fe20004000000 */
[----:B------:R-:W-:Y:S01]  /*1ea0*/  IMAD.SHL.U32 R27, R38, 0x1000, RZ ;  /* 0x00001000261b7824 */ /* 0x000fe200078e00ff */
[----:B------:R-:W-:Y:S01]  /*1eb0*/  FSEL R25, R31, RZ, !P0 ;  /* 0x000000ff1f197208 */ /* 0x000fe20004000000 */
[----:B------:R-:W-:Y:S01]  /*1ec0*/  IMAD.WIDE.U32 R2, R40, 0x4, RZ ;  /* 0x0000000428027825 */ /* 0x000fe200078e00ff */
[----:B------:R-:W-:Y:S01]  /*1ed0*/  ISETP.GE.AND.EX P6, PT, R41, UR14, PT, P6 ;  /* 0x0000000e29007c0c */ /* 0x000fe2000bfc6360 */
[----:B------:R-:W-:Y:S01]  /*1ee0*/  STS.64 [R0.X4+0x80], R44 ;  /* 0x0000802c00007388 */ /* 0x000fe20000004a00 */
[----:B------:R-:W-:-:S02]  /*1ef0*/  SHF.L.U64.HI R31, R38, 0xc, R41 ;  /* 0x0000000c261f7819 */ /* 0x000fc40000010229 */
[----:B---3--:R-:W-:Y:S01]  /*1f00*/  FSEL R42, R37, RZ, !P0 ;  /* 0x000000ff252a7208 */ /* 0x008fe20004000000 */
[----:B------:R2:W-:Y:S01]  /*1f10*/  STS.64 [R0.X4+0x900], R24 ;  /* 0x0009001800007388 */ /* 0x0005e20000004a00 */
[----:B------:R-:W-:Y:S02]  /*1f20*/  FSEL R43, R23, RZ, !P0 ;  /* 0x000000ff172b7208 */ /* 0x000fe40004000000 */
[----:B------:R-:W-:Y:S01]  /*1f30*/  FSEL R33, R21, RZ, !P1 ;  /* 0x000000ff15217208 */ /* 0x000fe20004800000 */
[C---:B------:R-:W-:Y:S01]  /*1f40*/  IMAD.SHL.U32 R21, R34.reuse, 0x1000, RZ ;  /* 0x0000100022157824 */ /* 0x040fe200078e00ff */
[----:B------:R-:W-:Y:S01]  /*1f50*/  FSEL R32, R35, RZ, !P1 ;  /* 0x000000ff23207208 */ /* 0x000fe20004800000 */
[----:B------:R3:W-:Y:S01]  /*1f60*/  STS.64 [R0.X4+0x940], R42 ;  /* 0x0009402a00007388 */ /* 0x0007e20000004a00 */
[----:B------:R-:W-:Y:S02]  /*1f70*/  ISETP.GT.AND.EX P3, PT, R41, -0x1, !P6, P3 ;  /* 0xffffffff2900780c */ /* 0x000fe40007764330 */
[C---:B------:R-:W-:Y:S01]  /*1f80*/  SHF.L.U64.HI R23, R34.reuse, 0xc, R41 ;  /* 0x0000000c22177819 */ /* 0x040fe20000010229 */
[----:B------:R-:W-:Y:S01]  /*1f90*/  STS.64 [R0.X4+0xc0], R32 ;  /* 0x0000c02000007388 */ /* 0x000fe20000004a00 */
[----:B------:R-:W-:-:S02]  /*1fa0*/  ISETP.GE.U32.AND P4, PT, R34, UR9, PT ;  /* 0x0000000922007c0c */ /* 0x000fc4000bf86070 */
[-C--:B--2---:R-:W-:Y:S01]  /*1fb0*/  LOP3.LUT R24, R27, R2.reuse, RZ, 0xfc, !PT ;  /* 0x000000021b187212 */ /* 0x084fe200078efcff */
[----:B------:R-:W-:Y:S01]  /*1fc0*/  IMAD.SHL.U32 R27, R36, 0x1000, RZ ;  /* 0x00001000241b7824 */ /* 0x000fe200078e00ff */
[-C--:B------:R-:W-:Y:S02]  /*1fd0*/  LOP3.LUT R25, R31, R3.reuse, RZ, 0xfc, !PT ;  /* 0x000000031f197212 */ /* 0x080fe400078efcff */
[----:B------:R-:W-:Y:S02]  /*1fe0*/  IADD3 R24, P2, R24, UR4, RZ ;  /* 0x0000000418187c10 */ /* 0x000fe4000ff5e0ff */
[----:B---3--:R-:W-:Y:S01]  /*1ff0*/  LOP3.LUT R42, R21, R2, RZ, 0xfc, !PT ;  /* 0x00000002152a7212 */ /* 0x008fe200078efcff */
[----:B------:R-:W-:Y:S01]  /*2000*/  IMAD.SHL.U32 R21, R30, 0x1000, RZ ;  /* 0x000010001e157824 */ /* 0x000fe200078e00ff */
[----:B------:R-:W-:Y:S01]  /*2010*/  IADD3.X R25, R25, UR5, RZ, P2, !PT ;  /* 0x0000000519197c10 */ /* 0x000fe200097fe4ff */
[----:B------:R-:W-:Y:S06]  /*2020*/  BAR.SYNC 0x0 ;  /* 0x0000000000007b1d */ /* 0x000fec0000000000 */
[----:B------:R-:W-:Y:S01]  /*2030*/  ISETP.GE.U32.AND P1, PT, R36, UR9, PT ;  /* 0x0000000924007c0c */ /* 0x000fe2000bf26070 */
[----:B-1----:R-:W-:Y:S01]  /*2040*/  @P3 STG.E.128 [R24.64], R4 ;  /* 0x0000000418003986 */ /* 0x002fe2000c101d0c */
[----:B------:R-:W-:-:S02]  /*2050*/  LOP3.LUT R0, R23, R3, RZ, 0xfc, !PT ;  /* 0x0000000317007212 */ /* 0x000fc400078efcff */
[----:B------:R-:W-:Y:S01]  /*2060*/  IADD3 R42, P2, R42, UR4, RZ ;  /* 0x000000042a2a7c10 */ /* 0x000fe2000ff5e0ff */
[----:B------:R-:W-:Y:S01]  /*2070*/  LDS.128 R4, [R29.X4+0x1100] ;  /* 0x001100001d047984 */ /* 0x000fe20000004c00 */
[----:B------:R-:W-:Y:S02]  /*2080*/  ISETP.GE.U32.AND P6, PT, R30, UR9, PT ;  /* 0x000000091e007c0c */ /* 0x000fe4000bfc6070 */
[----:B------:R-:W-:Y:S02]  /*2090*/  ISETP.GT.U32.AND P5, PT, R34, -0x1, PT ;  /* 0xffffffff2200780c */ /* 0x000fe40003fa4070 */
[----:B------:R-:W-:Y:S01]  /*20a0*/  ISETP.GE.AND.EX P4, PT, R41, UR14, PT, P4 ;  /* 0x0000000e29007c0c */ /* 0x000fe2000bf86340 */
[----:B------:R-:W1:Y:S01]  /*20b0*/  LDS.128 R32, [R29.X4] ;  /* 0x000000001d207984 */ /* 0x000e620000004c00 */
[----:B------:R-:W-:Y:S02]  /*20c0*/  ISETP.GT.U32.AND P0, PT, R36, -0x1, PT ;  /* 0xffffffff2400780c */ /* 0x000fe40003f04070 */
[----:B------:R-:W-:-:S02]  /*20d0*/  IADD3.X R43, R0, UR5, RZ, P2, !PT ;  /* 0x00000005002b7c10 */ /* 0x000fc400097fe4ff */
[C---:B------:R-:W-:Y:S02]  /*20e0*/  ISETP.GE.AND.EX P1, PT, R41.reuse, UR14, PT, P1 ;  /* 0x0000000e29007c0c */ /* 0x040fe4000bf26310 */
[----:B------:R-:W-:Y:S02]  /*20f0*/  ISETP.GT.U32.AND P2, PT, R30, -0x1, PT ;  /* 0xffffffff1e00780c */ /* 0x000fe40003f44070 */
[C---:B------:R-:W-:Y:S02]  /*2100*/  ISETP.GE.AND.EX P6, PT, R41.reuse, UR14, PT, P6 ;  /* 0x0000000e29007c0c */ /* 0x040fe4000bfc6360 */
[--C-:B------:R-:W-:Y:S02]  /*2110*/  SHF.L.U64.HI R31, R36, 0xc, R41.reuse ;  /* 0x0000000c241f7819 */ /* 0x100fe40000010229 */
[----:B------:R-:W-:Y:S01]  /*2120*/  SHF.L.U64.HI R23, R30, 0xc, R41 ;  /* 0x0000000c1e177819 */ /* 0x000fe20000010229 */
[----:B------:R-:W2:Y:S01]  /*2130*/  LDS.128 R36, [R29.X4+0x880] ;  /* 0x000880001d247984 */ /* 0x000ea20000004c00 */
[----:B------:R-:W-:-:S02]  /*2140*/  ISETP.GT.AND.EX P4, PT, R41, -0x1, !P4, P5 ;  /* 0xffffffff2900780c */ /* 0x000fc40006784350 */
[-C--:B------:R-:W-:Y:S02]  /*2150*/  LOP3.LUT R30, R27, R2.reuse, RZ, 0xfc, !PT ;  /* 0x000000021b1e7212 */ /* 0x080fe400078efcff */
[----:B------:R-:W-:Y:S02]  /*2160*/  ISETP.GT.AND.EX P0, PT, R41, -0x1, !P1, P0 ;  /* 0xffffffff2900780c */ /* 0x000fe40004f04300 */
[----:B------:R-:W-:Y:S01]  /*2170*/  LOP3.LUT R44, R21, R2, RZ, 0xfc, !PT ;  /* 0x00000002152c7212 */ /* 0x000fe200078efcff */
[----:B------:R-:W-:Y:S01]  /*2180*/  IMAD.SHL.U32 R21, R22, 0x1000, RZ ;  /* 0x0000100016157824 */ /* 0x000fe200078e00ff */
[----:B------:R-:W-:Y:S02]  /*2190*/  ISETP.GT.AND.EX P2, PT, R41, -0x1, !P6, P2 ;  /* 0xffffffff2900780c */ /* 0x000fe40007744320 */
[-C--:B------:R-:W-:Y:S02]  /*21a0*/  LOP3.LUT R27, R31, R3.reuse, RZ, 0xfc, !PT ;  /* 0x000000031f1b7212 */ /* 0x080fe400078efcff */
[----:B------:R-:W-:Y:S01]  /*21b0*/  IADD3 R30, P5, R30, UR4, RZ ;  /* 0x000000041e1e7c10 */ /* 0x000fe2000ffbe0ff */
[----:B------:R3:W-:Y:S01]  /*21c0*/  @P4 STG.E.128 [R42.64], R8 ;  /* 0x000000082a004986 */ /* 0x0007e2000c101d0c */
[----:B------:R-:W-:Y:S01]  /*21d0*/  LOP3.LUT R0, R23, R3, RZ, 0xfc, !PT ;  /* 0x0000000317007212 */ /* 0x000fe200078efcff */
[----:B------:R-:W-:Y:S01]  /*21e0*/  IMAD.SHL.U32 R23, R28, 0x1000, RZ ;  /* 0x000010001c177824 */ /* 0x000fe200078e00ff */
[----:B------:R-:W-:-:S02]  /*21f0*/  IADD3 R44, P1, R44, UR4, RZ ;  /* 0x000000042c2c7c10 */ /* 0x000fc4000ff3e0ff */
[----:B------:R-:W-:Y:S02]  /*2200*/  IADD3.X R31, R27, UR5, RZ, P5, !PT ;  /* 0x000000051b1f7c10 */ /* 0x000fe4000affe4ff */
[----:B------:R-:W-:Y:S02]  /*2210*/  IADD3.X R45, R0, UR5, RZ, P1, !PT ;  /* 0x00000005002d7c10 */ /* 0x000fe40008ffe4ff */
[----:B------:R-:W-:Y:S01]  /*2220*/  ISETP.GE.U32.AND P6, PT, R22, UR9, PT ;  /* 0x0000000916007c0c */ /* 0x000fe2000bfc6070 */
[----:B------:R1:W-:Y:S01]  /*2230*/  @P0 STG.E.128 [R30.64], R12 ;  /* 0x0000000c1e000986 */ /* 0x0003e2000c101d0c */
[----:B------:R-:W-:Y:S02]  /*2240*/  ISETP.GT.U32.AND P3, PT, R28, -0x1, PT ;  /* 0xffffffff1c00780c */ /* 0x000fe40003f64070 */
[----:B------:R-:W-:Y:S01]  /*2250*/  ISETP.GE.U32.AND P4, PT, R20, UR9, PT ;  /* 0x0000000914007c0c */ /* 0x000fe2000bf86070 */
[----:B------:R2:W-:Y:S01]  /*2260*/  @P2 STG.E.128 [R44.64], R16 ;  /* 0x000000102c002986 */ /* 0x0005e2000c101d0c */
[----:B------:R-:W-:-:S02]  /*2270*/  ISETP.GE.U32.AND P2, PT, R28, UR9, PT ;  /* 0x000000091c007c0c */ /* 0x000fc4000bf46070 */
[----:B------:R-:W-:Y:S01]  /*2280*/  ISETP.GT.U32.AND P5, PT, R22, -0x1, PT ;  /* 0xffffffff1600780c */ /* 0x000fe20003fa4070 */
[C---:B---3--:R-:W-:Y:S01]  /*2290*/  IMAD.SHL.U32 R9, R26.reuse, 0x1000, RZ ;  /* 0x000010001a097824 */ /* 0x048fe200078e00ff */
[C---:B------:R-:W-:Y:S02]  /*22a0*/  ISETP.GE.AND.EX P2, PT, R41.reuse, UR14, PT, P2 ;  /* 0x0000000e29007c0c */ /* 0x040fe4000bf46320 */
[----:B------:R-:W-:Y:S02]  /*22b0*/  ISETP.GE.U32.AND P1, PT, R26, UR9, PT ;  /* 0x000000091a007c0c */ /* 0x000fe4000bf26070 */
[----:B------:R-:W-:Y:S02]  /*22c0*/  ISETP.GE.AND.EX P6, PT, R41, UR14, PT, P6 ;  /* 0x0000000e29007c0c */ /* 0x000fe4000bfc6360 */
[----:B------:R-:W-:Y:S02]  /*22d0*/  SHF.L.U64.HI R27, R28, 0xc, R41 ;  /* 0x0000000c1c1b7819 */ /* 0x000fe40000010229 */
[----:B------:R-:W-:Y:S01]  /*22e0*/  LOP3.LUT R8, R23, R2, RZ, 0xfc, !PT ;  /* 0x0000000217087212 */ /* 0x000fe200078efcff */
[C---:B-1----:R-:W-:Y:S01]  /*22f0*/  IMAD.SHL.U32 R13, R20.reuse, 0x1000, RZ ;  /* 0x00001000140d7824 */ /* 0x042fe200078e00ff */
[----:B------:R-:W-:-:S02]  /*2300*/  ISETP.GT.U32.AND P0, PT, R20, -0x1, PT ;  /* 0xffffffff1400780c */ /* 0x000fc40003f04070 */
[C---:B------:R-:W-:Y:S02]  /*2310*/  ISETP.GT.AND.EX P3, PT, R41.reuse, -0x1, !P2, P3 ;  /* 0xffffffff2900780c */ /* 0x040fe40005764330 */
[C---:B------:R-:W-:Y:S02]  /*2320*/  ISETP.GE.AND.EX P4, PT, R41.reuse, UR14, PT, P4 ;  /* 0x0000000e29007c0c */ /* 0x040fe4000bf86340 */
[----:B------:R-:W-:Y:S02]  /*2330*/  ISETP.GT.U32.AND P2, PT, R26, -0x1, PT ;  /* 0xffffffff1a00780c */ /* 0x000fe40003f44070 */
[C---:B------:R-:W-:Y:S02]  /*2340*/  ISETP.GT.AND.EX P5, PT, R41.reuse, -0x1, !P6, P5 ;  /* 0xffffffff2900780c */ /* 0x040fe400077a4350 */
[----:B------:R-:W-:Y:S02]  /*2350*/  ISETP.GE.AND.EX P1, PT, R41, UR14, PT, P1 ;  /* 0x0000000e29007c0c */ /* 0x000fe4000bf26310 */
[----:B--2---:R-:W-:-:S02]  /*2360*/  LOP3.LUT R16, R27, R3, RZ, 0xfc, !PT ;  /* 0x000000031b107212 */ /* 0x004fc400078efcff */
[----:B------:R-:W-:Y:S02]  /*2370*/  IADD3 R8, P6, R8, UR4, RZ ;  /* 0x0000000408087c10 */ /* 0x000fe4000ffde0ff */
[--C-:B------:R-:W-:Y:S02]  /*2380*/  SHF.L.U64.HI R17, R22, 0xc, R41.reuse ;  /* 0x0000000c16117819 */ /* 0x100fe40000010229 */
[-C--:B------:R-:W-:Y:S02]  /*2390*/  LOP3.LUT R0, R21, R2.reuse, RZ, 0xfc, !PT ;  /* 0x0000000215007212 */ /* 0x080fe400078efcff */
[----:B------:R-:W-:Y:S02]  /*23a0*/  SHF.L.U64.HI R15, R20, 0xc, R41 ;  /* 0x0000000c140f7819 */ /* 0x000fe40000010229 */
[----:B------:R-:W-:Y:S02]  /*23b0*/  LOP3.LUT R10, R13, R2, RZ, 0xfc, !PT ;  /* 0x000000020d0a7212 */ /* 0x000fe400078efcff */
[----:B------:R-:W-:-:S02]  /*23c0*/  ISETP.GT.AND.EX P0, PT, R41, -0x1, !P4, P0 ;  /* 0xffffffff2900780c */ /* 0x000fc40006704300 */
[----:B------:R-:W-:Y:S02]  /*23d0*/  LOP3.LUT R12, R9, R2, RZ, 0xfc, !PT ;  /* 0x00000002090c7212 */ /* 0x000fe400078efcff */
[----:B------:R-:W-:Y:S02]  /*23e0*/  ISETP.GT.AND.EX P1, PT, R41, -0x1, !P1, P2 ;  /* 0xffffffff2900780c */ /* 0x000fe40004f24320 */
[----:B------:R-:W-:Y:S02]  /*23f0*/  SHF.L.U64.HI R11, R26, 0xc, R41 ;  /* 0x0000000c1a0b7819 */ /* 0x000fe40000010229 */
[----:B------:R-:W-:Y:S02]  /*2400*/  IADD3.X R9, R16, UR5, RZ, P6, !PT ;  /* 0x0000000510097c10 */ /* 0x000fe4000b7fe4ff */
[-C--:B------:R-:W-:Y:S02]  /*2410*/  LOP3.LUT R14, R17, R3.reuse, RZ, 0xfc, !PT ;  /* 0x00000003110e7212 */ /* 0x080fe400078efcff */
[----:B------:R-:W-:Y:S01]  /*2420*/  IADD3 R2, P6, R0, UR4, RZ ;  /* 0x0000000400027c10 */ /* 0x000fe2000ffde0ff */
[----:B------:R1:W-:Y:S01]  /*2430*/  @P3 STG.E.128 [R8.64], R32 ;  /* 0x0000002008003986 */ /* 0x0003e2000c101d0c */
[----:B------:R-:W-:-:S02]  /*2440*/  LOP3.LUT R13, R15, R3, RZ, 0xfc, !PT ;  /* 0x000000030f0d7212 */ /* 0x000fc400078efcff */
[----:B------:R-:W-:Y:S02]  /*2450*/  IADD3 R10, P4, R10, UR4, RZ ;  /* 0x000000040a0a7c10 */ /* 0x000fe4000ff9e0ff */
[----:B------:R-:W-:Y:S02]  /*2460*/  LOP3.LUT R0, R11, R3, RZ, 0xfc, !PT ;  /* 0x000000030b007212 */ /* 0x000fe400078efcff */
[----:B------:R-:W-:Y:S02]  /*2470*/  IADD3.X R3, R14, UR5, RZ, P6, !PT ;  /* 0x000000050e037c10 */ /* 0x000fe4000b7fe4ff */
[----:B------:R-:W-:Y:S02]  /*2480*/  IADD3.X R11, R13, UR5, RZ, P4, !PT ;  /* 0x000000050d0b7c10 */ /* 0x000fe4000a7fe4ff */
[----:B------:R-:W-:Y:S01]  /*2490*/  IADD3 R12, P2, R12, UR4, RZ ;  /* 0x000000040c0c7c10 */ /* 0x000fe2000ff5e0ff */
[----:B------:R1:W-:Y:S03]  /*24a0*/  @P5 STG.E.128 [R2.64], R36 ;  /* 0x0000002402005986 */ /* 0x0003e6000c101d0c */
[----:B------:R-:W-:Y:S01]  /*24b0*/  IADD3.X R13, R0, UR5, RZ, P2, !PT ;  /* 0x00000005000d7c10 */ /* 0x000fe200097fe4ff */
[----:B------:R1:W-:Y:S01]  /*24c0*/  @P0 STG.E.128 [R10.64], R4 ;  /* 0x000000040a000986 */ /* 0x0003e2000c101d0c */
[----:B------:R-:W-:Y:S07]  /*24d0*/  @!P1 EXIT ;  /* 0x000000000000994d */ /* 0x000fee0003800000 */
[----:B------:R-:W2:Y:S04]  /*24e0*/  LDS.128 R28, [R29.X4+0x1980] ;  /* 0x001980001d1c7984 */ /* 0x000ea80000004c00 */
[----:B--2---:R-:W-:Y:S01]  /*24f0*/  STG.E.128 [R12.64], R28 ;  /* 0x0000001c0c007986 */ /* 0x004fe2000c101d0c */
[----:B------:R-:W-:Y:S05]  /*2500*/  EXIT ;  /* 0x000000000000794d */ /* 0x000fea0003800000 */
.L_x_1:
[----:B------:R-:W-:-:S00]  /*2510*/  BRA `(.L_x_1) ;  /* 0xfffffff000007947 */ /* 0x000fc0000383ffff */
[----:B------:R-:W-:-:S00]  /*2520*/  NOP ;  /* 0x0000000000007918 */ /* 0x000fc00000000000 */
        /* <DEDUP_REMOVED lines=13> */
.L_x_2:


//--------------------- .nv.shared.chunk_scaled_dot_kkt_fwd_kernel --------------------------
	.section	.nv.shared.chunk_scaled_dot_kkt_fwd_kernel,"aw",@nobits
	.align	16
